//
// Generated by NVIDIA NVVM Compiler
//
// Compiler Build ID: CL-36424714
// Cuda compilation tools, release 13.0, V13.0.88
// Based on NVVM 20.0.0
//

.version 9.0
.target sm_100
.address_size 64

	// .globl	_Z14play_all_pairsPK11AgentParamsiimPi
.const .align 4 .b8 d_payA[16] = {3, 0, 0, 0, 0, 0, 0, 0, 5, 0, 0, 0, 1};
.const .align 4 .b8 d_payB[16] = {3, 0, 0, 0, 5, 0, 0, 0, 0, 0, 0, 0, 1};

.visible .entry _Z14play_all_pairsPK11AgentParamsiimPi(
	.param .u64 .ptr .align 1 _Z14play_all_pairsPK11AgentParamsiimPi_param_0,
	.param .u32 _Z14play_all_pairsPK11AgentParamsiimPi_param_1,
	.param .u32 _Z14play_all_pairsPK11AgentParamsiimPi_param_2,
	.param .u64 _Z14play_all_pairsPK11AgentParamsiimPi_param_3,
	.param .u64 .ptr .align 1 _Z14play_all_pairsPK11AgentParamsiimPi_param_4
)
{
	.reg .pred 	%p<106>;
	.reg .b16 	%rs<7>;
	.reg .b32 	%r<183>;
	.reg .b32 	%f<51>;
	.reg .b64 	%rd<212>;

	ld.param.u64 	%rd33, [_Z14play_all_pairsPK11AgentParamsiimPi_param_0];
	ld.param.u32 	%r75, [_Z14play_all_pairsPK11AgentParamsiimPi_param_1];
	ld.param.u32 	%r74, [_Z14play_all_pairsPK11AgentParamsiimPi_param_2];
	mov.u32 	%r76, %ctaid.x;
	mov.u32 	%r77, %ntid.x;
	mov.u32 	%r78, %tid.x;
	mad.lo.s32 	%r1, %r76, %r77, %r78;
	mov.u32 	%r79, %ctaid.y;
	mov.u32 	%r80, %ntid.y;
	mov.u32 	%r81, %tid.y;
	mad.lo.s32 	%r2, %r79, %r80, %r81;
	max.s32 	%r82, %r1, %r2;
	setp.ge.s32 	%p9, %r82, %r75;
	setp.ge.s32 	%p10, %r1, %r2;
	or.pred  	%p11, %p10, %p9;
	@%p11 bra 	$L__BB0_103;
	cvta.to.global.u64 	%rd37, %rd33;
	cvt.s64.s32 	%rd1, %r1;
	mul.wide.s32 	%rd38, %r1, 32;
	add.s64 	%rd39, %rd37, %rd38;
	ld.global.nc.v2.u32 	{%r3, %r84}, [%rd39];
	mov.b32 	%f1, %r84;
	ld.global.nc.v2.u32 	{%r4, %r85}, [%rd39+8];
	mov.b32 	%f2, %r85;
	ld.global.nc.u64 	%rd2, [%rd39+16];
	ld.global.nc.u64 	%rd3, [%rd39+24];
	cvt.u64.u32 	%rd4, %r2;
	mul.wide.u32 	%rd40, %r2, 32;
	add.s64 	%rd41, %rd37, %rd40;
	ld.global.nc.v2.u32 	{%r5, %r86}, [%rd41];
	mov.b32 	%f3, %r86;
	ld.global.nc.v2.u32 	{%r6, %r87}, [%rd41+8];
	mov.b32 	%f4, %r87;
	ld.global.nc.u64 	%rd5, [%rd41+16];
	ld.global.nc.u64 	%rd6, [%rd41+24];
	setp.ne.s32 	%p12, %r3, 12;
	mov.b32 	%r163, 0;
	mov.f32 	%f49, 0f00000000;
	mov.b64 	%rd204, 0;
	mov.u64 	%rd205, %rd204;
	@%p12 bra 	$L__BB0_9;
	shl.b32 	%r88, %r4, 1;
	mov.b32 	%r89, 2;
	shl.b32 	%r7, %r89, %r88;
	setp.lt.s32 	%p13, %r7, 1;
	mov.u64 	%rd204, %rd2;
	mov.f32 	%f49, %f1;
	mov.u32 	%r163, %r4;
	mov.u64 	%rd205, %rd3;
	@%p13 bra 	$L__BB0_9;
	setp.lt.u32 	%p14, %r7, 8;
	mov.b32 	%r161, 0;
	@%p14 bra 	$L__BB0_6;
	and.b32  	%r161, %r7, 715827880;
	and.b32  	%r91, %r7, 1073741816;
	neg.s32 	%r160, %r91;
	add.s64 	%rd202, %rd2, 16;
	add.s64 	%rd201, %rd3, 16;
$L__BB0_5:
	.pragma "nounroll";
	mov.b32 	%r92, 0;
	st.u32 	[%rd202+-16], %r92;
	st.u32 	[%rd201+-16], %r92;
	st.u32 	[%rd202+-12], %r92;
	st.u32 	[%rd201+-12], %r92;
	st.u32 	[%rd202+-8], %r92;
	st.u32 	[%rd201+-8], %r92;
	st.u32 	[%rd202+-4], %r92;
	st.u32 	[%rd201+-4], %r92;
	st.u32 	[%rd202], %r92;
	st.u32 	[%rd201], %r92;
	st.u32 	[%rd202+4], %r92;
	st.u32 	[%rd201+4], %r92;
	st.u32 	[%rd202+8], %r92;
	st.u32 	[%rd201+8], %r92;
	st.u32 	[%rd202+12], %r92;
	st.u32 	[%rd201+12], %r92;
	add.s32 	%r160, %r160, 8;
	add.s64 	%rd202, %rd202, 32;
	add.s64 	%rd201, %rd201, 32;
	setp.ne.s32 	%p15, %r160, 0;
	@%p15 bra 	$L__BB0_5;
$L__BB0_6:
	setp.ne.s32 	%p16, %r4, 0;
	mov.u64 	%rd204, %rd2;
	mov.f32 	%f49, %f1;
	mov.u32 	%r163, %r4;
	mov.u64 	%rd205, %rd3;
	@%p16 bra 	$L__BB0_9;
	mul.wide.u32 	%rd203, %r161, 4;
	cvt.u16.u32 	%rs1, %r7;
	shr.u16 	%rs2, %rs1, 1;
	and.b16  	%rs3, %rs2, 1;
	mul.wide.u16 	%r93, %rs3, 2;
	neg.s32 	%r162, %r93;
$L__BB0_8:
	.pragma "nounroll";
	add.s64 	%rd42, %rd2, %rd203;
	mov.b32 	%r163, 0;
	st.u32 	[%rd42], %r163;
	add.s64 	%rd43, %rd3, %rd203;
	st.u32 	[%rd43], %r163;
	add.s64 	%rd203, %rd203, 4;
	add.s32 	%r162, %r162, 1;
	setp.ne.s32 	%p17, %r162, 0;
	mov.u64 	%rd204, %rd2;
	mov.f32 	%f49, %f1;
	mov.u64 	%rd205, %rd3;
	@%p17 bra 	$L__BB0_8;
$L__BB0_9:
	setp.ne.s32 	%p18, %r5, 12;
	mov.b32 	%r167, 0;
	mov.f32 	%f50, 0f00000000;
	mov.b64 	%rd209, 0;
	mov.u64 	%rd210, %rd209;
	@%p18 bra 	$L__BB0_17;
	shl.b32 	%r96, %r6, 1;
	mov.b32 	%r97, 2;
	shl.b32 	%r17, %r97, %r96;
	setp.lt.s32 	%p19, %r17, 1;
	mov.u64 	%rd209, %rd6;
	mov.u64 	%rd210, %rd5;
	mov.f32 	%f50, %f3;
	mov.u32 	%r167, %r6;
	@%p19 bra 	$L__BB0_17;
	setp.lt.u32 	%p20, %r17, 8;
	mov.b32 	%r165, 0;
	@%p20 bra 	$L__BB0_14;
	and.b32  	%r165, %r17, 715827880;
	and.b32  	%r99, %r17, 1073741816;
	neg.s32 	%r164, %r99;
	add.s64 	%rd207, %rd5, 16;
	add.s64 	%rd206, %rd6, 16;
$L__BB0_13:
	.pragma "nounroll";
	mov.b32 	%r100, 0;
	st.u32 	[%rd207+-16], %r100;
	st.u32 	[%rd206+-16], %r100;
	st.u32 	[%rd207+-12], %r100;
	st.u32 	[%rd206+-12], %r100;
	st.u32 	[%rd207+-8], %r100;
	st.u32 	[%rd206+-8], %r100;
	st.u32 	[%rd207+-4], %r100;
	st.u32 	[%rd206+-4], %r100;
	st.u32 	[%rd207], %r100;
	st.u32 	[%rd206], %r100;
	st.u32 	[%rd207+4], %r100;
	st.u32 	[%rd206+4], %r100;
	st.u32 	[%rd207+8], %r100;
	st.u32 	[%rd206+8], %r100;
	st.u32 	[%rd207+12], %r100;
	st.u32 	[%rd206+12], %r100;
	add.s32 	%r164, %r164, 8;
	add.s64 	%rd207, %rd207, 32;
	add.s64 	%rd206, %rd206, 32;
	setp.ne.s32 	%p21, %r164, 0;
	@%p21 bra 	$L__BB0_13;
$L__BB0_14:
	setp.ne.s32 	%p22, %r6, 0;
	mov.u64 	%rd209, %rd6;
	mov.u64 	%rd210, %rd5;
	mov.f32 	%f50, %f3;
	mov.u32 	%r167, %r6;
	@%p22 bra 	$L__BB0_17;
	mul.wide.u32 	%rd208, %r165, 4;
	cvt.u16.u32 	%rs4, %r17;
	shr.u16 	%rs5, %rs4, 1;
	and.b16  	%rs6, %rs5, 1;
	mul.wide.u16 	%r101, %rs6, 2;
	neg.s32 	%r166, %r101;
$L__BB0_16:
	.pragma "nounroll";
	add.s64 	%rd45, %rd5, %rd208;
	mov.b32 	%r167, 0;
	st.u32 	[%rd45], %r167;
	add.s64 	%rd46, %rd6, %rd208;
	st.u32 	[%rd46], %r167;
	add.s64 	%rd208, %rd208, 4;
	add.s32 	%r166, %r166, 1;
	setp.ne.s32 	%p23, %r166, 0;
	mov.u64 	%rd209, %rd6;
	mov.u64 	%rd210, %rd5;
	mov.f32 	%f50, %f3;
	@%p23 bra 	$L__BB0_16;
$L__BB0_17:
	setp.lt.s32 	%p24, %r74, 1;
	mov.b32 	%r181, 0;
	mov.u32 	%r182, %r181;
	@%p24 bra 	$L__BB0_102;
	neg.s32 	%r168, %r74;
	mov.b32 	%r178, -1;
	mov.b32 	%r182, 0;
	mov.b64 	%rd211, 0;
	mul.lo.s64 	%rd75, %rd1, -3372029247567499371;
	mul.lo.s64 	%rd76, %rd4, -6752110988234923001;
	xor.b64  	%rd77, %rd75, %rd76;
	mov.u32 	%r181, %r182;
	mov.u32 	%r177, %r178;
	mov.u32 	%r173, %r182;
	mov.u32 	%r174, %r182;
	mov.u32 	%r175, %r182;
	mov.u32 	%r176, %r182;
$L__BB0_19:
	.pragma "nounroll";
	mov.u32 	%r32, %r177;
	setp.gt.s32 	%p25, %r3, 6;
	@%p25 bra 	$L__BB0_33;
	setp.gt.s32 	%p33, %r3, 3;
	@%p33 bra 	$L__BB0_28;
	setp.eq.s32 	%p37, %r3, 1;
	mov.u32 	%r177, %r3;
	@%p37 bra 	$L__BB0_57;
	setp.eq.s32 	%p38, %r3, 2;
	@%p38 bra 	$L__BB0_43;
	setp.eq.s32 	%p39, %r3, 3;
	@%p39 bra 	$L__BB0_24;
	bra.uni 	$L__BB0_42;
$L__BB0_24:
	mov.b32 	%r110, 0;
	setp.eq.s32 	%p52, %r178, -1;
	mov.u32 	%r177, %r110;
	@%p52 bra 	$L__BB0_57;
	setp.ne.s32 	%p53, %r178, 1;
	mov.u32 	%r177, %r178;
	@%p53 bra 	$L__BB0_57;
	ld.param.u64 	%rd194, [_Z14play_all_pairsPK11AgentParamsiimPi_param_3];
	xor.b64  	%rd74, %rd194, %rd211;
	xor.b64  	%rd78, %rd74, %rd77;
	add.s64 	%rd79, %rd78, -7046029254386353131;
	shr.u64 	%rd80, %rd79, 30;
	xor.b64  	%rd81, %rd80, %rd79;
	mul.lo.s64 	%rd82, %rd81, -4658895280553007687;
	shr.u64 	%rd83, %rd82, 27;
	xor.b64  	%rd84, %rd83, %rd82;
	mul.lo.s64 	%rd85, %rd84, -7723592293110705685;
	shr.u64 	%rd86, %rd85, 40;
	cvt.rn.f32.u64 	%f13, %rd86;
	mul.f32 	%f14, %f13, 0f33800000;
	setp.lt.f32 	%p54, %f14, %f2;
	mov.u32 	%r177, %r110;
	@%p54 bra 	$L__BB0_57;
	mov.u32 	%r177, %r178;
	bra.uni 	$L__BB0_57;
$L__BB0_28:
	setp.eq.s32 	%p34, %r3, 4;
	@%p34 bra 	$L__BB0_44;
	setp.eq.s32 	%p35, %r3, 5;
	@%p35 bra 	$L__BB0_45;
	setp.eq.s32 	%p36, %r3, 6;
	@%p36 bra 	$L__BB0_31;
	bra.uni 	$L__BB0_42;
$L__BB0_31:
	setp.ne.s32 	%p47, %r32, %r178;
	@%p47 bra 	$L__BB0_46;
	setp.eq.s32 	%p49, %r178, -1;
	selp.b32 	%r177, 0, %r178, %p49;
	bra.uni 	$L__BB0_57;
$L__BB0_33:
	setp.gt.s32 	%p26, %r3, 9;
	@%p26 bra 	$L__BB0_39;
	setp.eq.s32 	%p30, %r3, 7;
	@%p30 bra 	$L__BB0_47;
	setp.eq.s32 	%p31, %r3, 8;
	@%p31 bra 	$L__BB0_48;
	setp.eq.s32 	%p32, %r3, 9;
	@%p32 bra 	$L__BB0_37;
	bra.uni 	$L__BB0_42;
$L__BB0_37:
	setp.eq.s32 	%p42, %r175, 0;
	mov.b32 	%r177, 1;
	@%p42 bra 	$L__BB0_57;
	setp.eq.s32 	%p43, %r178, -1;
	selp.b32 	%r177, 0, %r178, %p43;
	bra.uni 	$L__BB0_57;
$L__BB0_39:
	setp.eq.s32 	%p27, %r3, 10;
	@%p27 bra 	$L__BB0_50;
	setp.eq.s32 	%p28, %r3, 11;
	@%p28 bra 	$L__BB0_51;
	setp.eq.s32 	%p29, %r3, 12;
	@%p29 bra 	$L__BB0_52;
$L__BB0_42:
	mov.b32 	%r177, 0;
	bra.uni 	$L__BB0_57;
$L__BB0_43:
	setp.eq.s32 	%p55, %r178, -1;
	selp.b32 	%r177, 0, %r178, %p55;
	bra.uni 	$L__BB0_57;
$L__BB0_44:
	setp.ne.s32 	%p51, %r175, 0;
	selp.u32 	%r177, 1, 0, %p51;
	bra.uni 	$L__BB0_57;
$L__BB0_45:
	ld.param.u64 	%rd193, [_Z14play_all_pairsPK11AgentParamsiimPi_param_3];
	xor.b64  	%rd61, %rd193, %rd211;
	mul.lo.s64 	%rd62, %rd1, -3372029247567499371;
	mul.lo.s64 	%rd63, %rd4, -6752110988234923001;
	xor.b64  	%rd64, %rd62, %rd63;
	xor.b64  	%rd65, %rd61, %rd64;
	add.s64 	%rd66, %rd65, -7046029254386353131;
	shr.u64 	%rd67, %rd66, 30;
	xor.b64  	%rd68, %rd67, %rd66;
	mul.lo.s64 	%rd69, %rd68, -4658895280553007687;
	shr.u64 	%rd70, %rd69, 27;
	xor.b64  	%rd71, %rd70, %rd69;
	mul.lo.s64 	%rd72, %rd71, -7723592293110705685;
	shr.u64 	%rd73, %rd72, 40;
	cvt.rn.f32.u64 	%f11, %rd73;
	mul.f32 	%f12, %f11, 0f33800000;
	setp.geu.f32 	%p50, %f12, 0f3F000000;
	selp.u32 	%r177, 1, 0, %p50;
	bra.uni 	$L__BB0_57;
$L__BB0_46:
	setp.eq.s32 	%p48, %r32, -1;
	sub.s32 	%r109, 1, %r32;
	selp.b32 	%r177, 1, %r109, %p48;
	bra.uni 	$L__BB0_57;
$L__BB0_47:
	setp.eq.s32 	%p46, %r32, -1;
	sub.s32 	%r108, 1, %r32;
	selp.b32 	%r177, 0, %r108, %p46;
	bra.uni 	$L__BB0_57;
$L__BB0_48:
	ld.param.u64 	%rd192, [_Z14play_all_pairsPK11AgentParamsiimPi_param_3];
	xor.b64  	%rd48, %rd192, %rd211;
	mul.lo.s64 	%rd49, %rd1, -3372029247567499371;
	mul.lo.s64 	%rd50, %rd4, -6752110988234923001;
	xor.b64  	%rd51, %rd49, %rd50;
	xor.b64  	%rd52, %rd48, %rd51;
	add.s64 	%rd53, %rd52, -7046029254386353131;
	shr.u64 	%rd54, %rd53, 30;
	xor.b64  	%rd55, %rd54, %rd53;
	mul.lo.s64 	%rd56, %rd55, -4658895280553007687;
	shr.u64 	%rd57, %rd56, 27;
	xor.b64  	%rd58, %rd57, %rd56;
	mul.lo.s64 	%rd59, %rd58, -7723592293110705685;
	shr.u64 	%rd60, %rd59, 40;
	cvt.rn.f32.u64 	%f9, %rd60;
	mul.f32 	%f10, %f9, 0f33800000;
	setp.lt.f32 	%p44, %f10, 0f3DCCCCCD;
	mov.b32 	%r177, 1;
	@%p44 bra 	$L__BB0_57;
	setp.eq.s32 	%p45, %r178, -1;
	selp.b32 	%r177, 0, %r178, %p45;
	bra.uni 	$L__BB0_57;
$L__BB0_50:
	setp.eq.s32 	%p41, %r32, -1;
	selp.b32 	%r177, 0, %r32, %p41;
	bra.uni 	$L__BB0_57;
$L__BB0_51:
	setp.eq.s32 	%p40, %r178, -1;
	selp.b32 	%r177, 1, %r178, %p40;
	bra.uni 	$L__BB0_57;
$L__BB0_52:
	setp.gt.s32 	%p56, %r163, 0;
	@%p56 bra 	$L__BB0_54;
	ld.f32 	%f21, [%rd205];
	ld.f32 	%f22, [%rd205+4];
	setp.ltu.f32 	%p1, %f21, %f22;
	selp.u32 	%r177, 1, 0, %p1;
	bra.uni 	$L__BB0_57;
$L__BB0_54:
	ld.param.u64 	%rd195, [_Z14play_all_pairsPK11AgentParamsiimPi_param_3];
	xor.b64  	%rd87, %rd195, %rd211;
	mul.lo.s64 	%rd88, %rd1, -3372029247567499371;
	mul.lo.s64 	%rd89, %rd4, -6752110988234923001;
	xor.b64  	%rd90, %rd88, %rd89;
	xor.b64  	%rd30, %rd87, %rd90;
	add.s64 	%rd91, %rd30, -7046029254386353131;
	shr.u64 	%rd92, %rd91, 30;
	xor.b64  	%rd93, %rd92, %rd91;
	mul.lo.s64 	%rd94, %rd93, -4658895280553007687;
	shr.u64 	%rd95, %rd94, 27;
	xor.b64  	%rd96, %rd95, %rd94;
	mul.lo.s64 	%rd97, %rd96, -7723592293110705685;
	shr.u64 	%rd98, %rd97, 40;
	cvt.rn.f32.u64 	%f15, %rd98;
	mul.f32 	%f16, %f15, 0f33800000;
	setp.geu.f32 	%p57, %f16, %f49;
	@%p57 bra 	$L__BB0_56;
	xor.b64  	%rd101, %rd30, -8834553413625063778;
	add.s64 	%rd102, %rd101, -7046029254386353131;
	shr.u64 	%rd103, %rd102, 30;
	xor.b64  	%rd104, %rd103, %rd102;
	mul.lo.s64 	%rd105, %rd104, -4658895280553007687;
	shr.u64 	%rd106, %rd105, 27;
	xor.b64  	%rd107, %rd106, %rd105;
	mul.lo.s64 	%rd108, %rd107, -7723592293110705685;
	shr.u64 	%rd109, %rd108, 40;
	cvt.rn.f32.u64 	%f19, %rd109;
	mul.f32 	%f20, %f19, 0f33800000;
	setp.geu.f32 	%p2, %f20, 0f3F000000;
	selp.u32 	%r177, 1, 0, %p2;
	bra.uni 	$L__BB0_57;
$L__BB0_56:
	shl.b32 	%r112, %r176, 1;
	mul.wide.u32 	%rd99, %r112, 4;
	add.s64 	%rd100, %rd205, %rd99;
	ld.f32 	%f17, [%rd100];
	ld.f32 	%f18, [%rd100+4];
	setp.ltu.f32 	%p3, %f17, %f18;
	selp.u32 	%r177, 1, 0, %p3;
$L__BB0_57:
	setp.gt.s32 	%p58, %r5, 6;
	@%p58 bra 	$L__BB0_71;
	setp.gt.s32 	%p66, %r5, 3;
	@%p66 bra 	$L__BB0_66;
	setp.eq.s32 	%p70, %r5, 1;
	mov.u32 	%r178, %r5;
	@%p70 bra 	$L__BB0_95;
	setp.eq.s32 	%p71, %r5, 2;
	@%p71 bra 	$L__BB0_81;
	setp.eq.s32 	%p72, %r5, 3;
	@%p72 bra 	$L__BB0_62;
	bra.uni 	$L__BB0_80;
$L__BB0_62:
	mov.b32 	%r118, 0;
	setp.eq.s32 	%p85, %r32, -1;
	mov.u32 	%r178, %r118;
	@%p85 bra 	$L__BB0_95;
	setp.ne.s32 	%p86, %r32, 1;
	mov.u32 	%r178, %r32;
	@%p86 bra 	$L__BB0_95;
	ld.param.u64 	%rd198, [_Z14play_all_pairsPK11AgentParamsiimPi_param_3];
	xor.b64  	%rd138, %rd198, %rd211;
	mul.lo.s64 	%rd139, %rd1, -3372029247567499371;
	mul.lo.s64 	%rd140, %rd4, -6752110988234923001;
	xor.b64  	%rd141, %rd139, %rd140;
	xor.b64  	%rd142, %rd138, %rd141;
	xor.b64  	%rd143, %rd142, -4417276706812531889;
	add.s64 	%rd144, %rd143, -7046029254386353131;
	shr.u64 	%rd145, %rd144, 30;
	xor.b64  	%rd146, %rd145, %rd144;
	mul.lo.s64 	%rd147, %rd146, -4658895280553007687;
	shr.u64 	%rd148, %rd147, 27;
	xor.b64  	%rd149, %rd148, %rd147;
	mul.lo.s64 	%rd150, %rd149, -7723592293110705685;
	shr.u64 	%rd151, %rd150, 40;
	cvt.rn.f32.u64 	%f27, %rd151;
	mul.f32 	%f28, %f27, 0f33800000;
	setp.lt.f32 	%p87, %f28, %f4;
	mov.u32 	%r178, %r118;
	@%p87 bra 	$L__BB0_95;
	mov.u32 	%r178, %r32;
	bra.uni 	$L__BB0_95;
$L__BB0_66:
	setp.eq.s32 	%p67, %r5, 4;
	@%p67 bra 	$L__BB0_82;
	setp.eq.s32 	%p68, %r5, 5;
	@%p68 bra 	$L__BB0_83;
	setp.eq.s32 	%p69, %r5, 6;
	@%p69 bra 	$L__BB0_69;
	bra.uni 	$L__BB0_80;
$L__BB0_69:
	setp.ne.s32 	%p80, %r178, %r32;
	@%p80 bra 	$L__BB0_84;
	setp.eq.s32 	%p82, %r178, -1;
	selp.b32 	%r178, 0, %r178, %p82;
	bra.uni 	$L__BB0_95;
$L__BB0_71:
	setp.gt.s32 	%p59, %r5, 9;
	@%p59 bra 	$L__BB0_77;
	setp.eq.s32 	%p63, %r5, 7;
	@%p63 bra 	$L__BB0_85;
	setp.eq.s32 	%p64, %r5, 8;
	@%p64 bra 	$L__BB0_86;
	setp.eq.s32 	%p65, %r5, 9;
	@%p65 bra 	$L__BB0_75;
	bra.uni 	$L__BB0_80;
$L__BB0_75:
	setp.eq.s32 	%p75, %r173, 0;
	mov.b32 	%r178, 1;
	@%p75 bra 	$L__BB0_95;
	setp.eq.s32 	%p76, %r32, -1;
	selp.b32 	%r178, 0, %r32, %p76;
	bra.uni 	$L__BB0_95;
$L__BB0_77:
	setp.eq.s32 	%p60, %r5, 10;
	@%p60 bra 	$L__BB0_88;
	setp.eq.s32 	%p61, %r5, 11;
	@%p61 bra 	$L__BB0_89;
	setp.eq.s32 	%p62, %r5, 12;
	@%p62 bra 	$L__BB0_90;
$L__BB0_80:
	mov.b32 	%r178, 0;
	bra.uni 	$L__BB0_95;
$L__BB0_81:
	setp.eq.s32 	%p88, %r32, -1;
	selp.b32 	%r178, 0, %r32, %p88;
	bra.uni 	$L__BB0_95;
$L__BB0_82:
	setp.ne.s32 	%p84, %r173, 0;
	selp.u32 	%r178, 1, 0, %p84;
	bra.uni 	$L__BB0_95;
$L__BB0_83:
	ld.param.u64 	%rd197, [_Z14play_all_pairsPK11AgentParamsiimPi_param_3];
	xor.b64  	%rd124, %rd197, %rd211;
	mul.lo.s64 	%rd125, %rd1, -3372029247567499371;
	mul.lo.s64 	%rd126, %rd4, -6752110988234923001;
	xor.b64  	%rd127, %rd125, %rd126;
	xor.b64  	%rd128, %rd124, %rd127;
	xor.b64  	%rd129, %rd128, -4417276706812531889;
	add.s64 	%rd130, %rd129, -7046029254386353131;
	shr.u64 	%rd131, %rd130, 30;
	xor.b64  	%rd132, %rd131, %rd130;
	mul.lo.s64 	%rd133, %rd132, -4658895280553007687;
	shr.u64 	%rd134, %rd133, 27;
	xor.b64  	%rd135, %rd134, %rd133;
	mul.lo.s64 	%rd136, %rd135, -7723592293110705685;
	shr.u64 	%rd137, %rd136, 40;
	cvt.rn.f32.u64 	%f25, %rd137;
	mul.f32 	%f26, %f25, 0f33800000;
	setp.geu.f32 	%p83, %f26, 0f3F000000;
	selp.u32 	%r178, 1, 0, %p83;
	bra.uni 	$L__BB0_95;
$L__BB0_84:
	setp.eq.s32 	%p81, %r178, -1;
	sub.s32 	%r117, 1, %r178;
	selp.b32 	%r178, 1, %r117, %p81;
	bra.uni 	$L__BB0_95;
$L__BB0_85:
	setp.eq.s32 	%p79, %r178, -1;
	sub.s32 	%r116, 1, %r178;
	selp.b32 	%r178, 0, %r116, %p79;
	bra.uni 	$L__BB0_95;
$L__BB0_86:
	ld.param.u64 	%rd196, [_Z14play_all_pairsPK11AgentParamsiimPi_param_3];
	xor.b64  	%rd110, %rd196, %rd211;
	mul.lo.s64 	%rd111, %rd1, -3372029247567499371;
	mul.lo.s64 	%rd112, %rd4, -6752110988234923001;
	xor.b64  	%rd113, %rd111, %rd112;
	xor.b64  	%rd114, %rd110, %rd113;
	xor.b64  	%rd115, %rd114, -4417276706812531889;
	add.s64 	%rd116, %rd115, -7046029254386353131;
	shr.u64 	%rd117, %rd116, 30;
	xor.b64  	%rd118, %rd117, %rd116;
	mul.lo.s64 	%rd119, %rd118, -4658895280553007687;
	shr.u64 	%rd120, %rd119, 27;
	xor.b64  	%rd121, %rd120, %rd119;
	mul.lo.s64 	%rd122, %rd121, -7723592293110705685;
	shr.u64 	%rd123, %rd122, 40;
	cvt.rn.f32.u64 	%f23, %rd123;
	mul.f32 	%f24, %f23, 0f33800000;
	setp.lt.f32 	%p77, %f24, 0f3DCCCCCD;
	mov.b32 	%r178, 1;
	@%p77 bra 	$L__BB0_95;
	setp.eq.s32 	%p78, %r32, -1;
	selp.b32 	%r178, 0, %r32, %p78;
	bra.uni 	$L__BB0_95;
$L__BB0_88:
	setp.eq.s32 	%p74, %r178, -1;
	selp.b32 	%r178, 0, %r178, %p74;
	bra.uni 	$L__BB0_95;
$L__BB0_89:
	setp.eq.s32 	%p73, %r32, -1;
	selp.b32 	%r178, 1, %r32, %p73;
	bra.uni 	$L__BB0_95;
$L__BB0_90:
	setp.gt.s32 	%p89, %r167, 0;
	@%p89 bra 	$L__BB0_92;
	ld.f32 	%f35, [%rd209];
	ld.f32 	%f36, [%rd209+4];
	setp.ltu.f32 	%p5, %f35, %f36;
	selp.u32 	%r178, 1, 0, %p5;
	bra.uni 	$L__BB0_95;
$L__BB0_92:
	ld.param.u64 	%rd199, [_Z14play_all_pairsPK11AgentParamsiimPi_param_3];
	xor.b64  	%rd152, %rd199, %rd211;
	mul.lo.s64 	%rd153, %rd1, -3372029247567499371;
	mul.lo.s64 	%rd154, %rd4, -6752110988234923001;
	xor.b64  	%rd155, %rd153, %rd154;
	xor.b64  	%rd31, %rd152, %rd155;
	xor.b64  	%rd156, %rd31, -4417276706812531889;
	add.s64 	%rd157, %rd156, -7046029254386353131;
	shr.u64 	%rd158, %rd157, 30;
	xor.b64  	%rd159, %rd158, %rd157;
	mul.lo.s64 	%rd160, %rd159, -4658895280553007687;
	shr.u64 	%rd161, %rd160, 27;
	xor.b64  	%rd162, %rd161, %rd160;
	mul.lo.s64 	%rd163, %rd162, -7723592293110705685;
	shr.u64 	%rd164, %rd163, 40;
	cvt.rn.f32.u64 	%f29, %rd164;
	mul.f32 	%f30, %f29, 0f33800000;
	setp.geu.f32 	%p90, %f30, %f50;
	@%p90 bra 	$L__BB0_94;
	xor.b64  	%rd167, %rd31, 5194913953271955949;
	add.s64 	%rd168, %rd167, -7046029254386353131;
	shr.u64 	%rd169, %rd168, 30;
	xor.b64  	%rd170, %rd169, %rd168;
	mul.lo.s64 	%rd171, %rd170, -4658895280553007687;
	shr.u64 	%rd172, %rd171, 27;
	xor.b64  	%rd173, %rd172, %rd171;
	mul.lo.s64 	%rd174, %rd173, -7723592293110705685;
	shr.u64 	%rd175, %rd174, 40;
	cvt.rn.f32.u64 	%f33, %rd175;
	mul.f32 	%f34, %f33, 0f33800000;
	setp.geu.f32 	%p6, %f34, 0f3F000000;
	selp.u32 	%r178, 1, 0, %p6;
	bra.uni 	$L__BB0_95;
$L__BB0_94:
	shl.b32 	%r120, %r174, 1;
	mul.wide.u32 	%rd165, %r120, 4;
	add.s64 	%rd166, %rd209, %rd165;
	ld.f32 	%f31, [%rd166];
	ld.f32 	%f32, [%rd166+4];
	setp.ltu.f32 	%p7, %f31, %f32;
	selp.u32 	%r178, 1, 0, %p7;
$L__BB0_95:
	setp.ne.s32 	%p91, %r3, 12;
	shl.b32 	%r122, %r177, 1;
	or.b32  	%r123, %r178, %r122;
	mul.wide.s32 	%rd176, %r123, 4;
	mov.u64 	%rd177, d_payA;
	add.s64 	%rd178, %rd177, %rd176;
	ld.const.u32 	%r61, [%rd178];
	mov.u64 	%rd179, d_payB;
	add.s64 	%rd180, %rd179, %rd176;
	ld.const.u32 	%r62, [%rd180];
	add.s32 	%r181, %r61, %r181;
	add.s32 	%r182, %r62, %r182;
	@%p91 bra 	$L__BB0_98;
	setp.lt.s32 	%p92, %r163, 1;
	setp.eq.s32 	%p93, %r163, 0;
	shl.b32 	%r124, %r176, 1;
	selp.b32 	%r125, 0, %r124, %p93;
	add.s32 	%r126, %r177, %r125;
	mul.wide.s32 	%rd181, %r126, 4;
	add.s64 	%rd182, %rd204, %rd181;
	ld.u32 	%r127, [%rd182];
	add.s32 	%r128, %r127, 1;
	st.u32 	[%rd182], %r128;
	add.s64 	%rd183, %rd205, %rd181;
	ld.f32 	%f37, [%rd183];
	cvt.rn.f32.s32 	%f38, %r61;
	sub.f32 	%f39, %f38, %f37;
	cvt.rn.f32.s32 	%f40, %r128;
	div.rn.f32 	%f41, %f39, %f40;
	add.f32 	%f42, %f37, %f41;
	st.f32 	[%rd183], %f42;
	@%p92 bra 	$L__BB0_98;
	shl.b32 	%r129, %r176, 2;
	shl.b32 	%r130, %r177, 1;
	or.b32  	%r131, %r130, %r129;
	or.b32  	%r132, %r131, %r178;
	shl.b32 	%r133, %r163, 1;
	mov.b32 	%r134, -1;
	shl.b32 	%r135, %r134, %r133;
	not.b32 	%r136, %r135;
	and.b32  	%r176, %r132, %r136;
$L__BB0_98:
	setp.ne.s32 	%p94, %r5, 12;
	@%p94 bra 	$L__BB0_101;
	setp.lt.s32 	%p95, %r167, 1;
	setp.eq.s32 	%p96, %r167, 0;
	shl.b32 	%r137, %r174, 1;
	selp.b32 	%r138, 0, %r137, %p96;
	add.s32 	%r139, %r178, %r138;
	mul.wide.s32 	%rd184, %r139, 4;
	add.s64 	%rd185, %rd210, %rd184;
	ld.u32 	%r140, [%rd185];
	add.s32 	%r141, %r140, 1;
	st.u32 	[%rd185], %r141;
	add.s64 	%rd186, %rd209, %rd184;
	ld.f32 	%f43, [%rd186];
	cvt.rn.f32.s32 	%f44, %r62;
	sub.f32 	%f45, %f44, %f43;
	cvt.rn.f32.s32 	%f46, %r141;
	div.rn.f32 	%f47, %f45, %f46;
	add.f32 	%f48, %f43, %f47;
	st.f32 	[%rd186], %f48;
	@%p95 bra 	$L__BB0_101;
	shl.b32 	%r142, %r174, 2;
	shl.b32 	%r143, %r178, 1;
	or.b32  	%r144, %r142, %r143;
	or.b32  	%r145, %r144, %r177;
	shl.b32 	%r146, %r167, 1;
	mov.b32 	%r147, -1;
	shl.b32 	%r148, %r147, %r146;
	not.b32 	%r149, %r148;
	and.b32  	%r174, %r145, %r149;
$L__BB0_101:
	setp.eq.s32 	%p97, %r178, 1;
	selp.u32 	%r150, 1, 0, %p97;
	add.s32 	%r175, %r175, %r150;
	setp.eq.s32 	%p98, %r177, 1;
	selp.u32 	%r151, 1, 0, %p98;
	add.s32 	%r173, %r173, %r151;
	add.s64 	%rd211, %rd211, -7046029254386353131;
	add.s32 	%r168, %r168, 1;
	setp.ne.s32 	%p99, %r168, 0;
	@%p99 bra 	$L__BB0_19;
$L__BB0_102:
	ld.param.u64 	%rd200, [_Z14play_all_pairsPK11AgentParamsiimPi_param_4];
	cvta.to.global.u64 	%rd187, %rd200;
	shl.b64 	%rd188, %rd1, 2;
	add.s64 	%rd189, %rd187, %rd188;
	atom.global.add.u32 	%r152, [%rd189], %r181;
	shl.b64 	%rd190, %rd4, 2;
	add.s64 	%rd191, %rd187, %rd190;
	atom.global.add.u32 	%r153, [%rd191], %r182;
$L__BB0_103:
	ret;

}


// ===== COMPILED SASS (sm_100) =====

	.target	sm_100

	.elftype	@"ET_EXEC"


//--------------------- .note.nv.tkinfo           --------------------------
	.section	.note.nv.tkinfo,"",@"SHT_NOTE"
	.sectionflags	@"SHF_NOTE_NV_TKINFO"
	.tkinfo
        /*0018*/ 	.word	0x00000002
        /*0030*/ 	.string	""
        /*0030*/ 	.string	"ptxas"
        /*0030*/ 	.string	"Cuda compilation tools, release 13.0, V13.0.88"
        /*0030*/ 	.string	"Build cuda_13.0.r13.0/compiler.36424714_0"
        /*0030*/ 	.string	"-arch sm_100 -m 64 "



//--------------------- .note.nv.cuinfo           --------------------------
	.section	.note.nv.cuinfo,"",@"SHT_NOTE"
	.sectionflags	@"SHF_NOTE_NV_CUINFO"
        /*0018*/ 	.short	0x0002
        /*001a*/ 	.short	0x0064
        /*001c*/ 	.short	0x0082
	.zero		2


//--------------------- .nv.info                  --------------------------
	.section	.nv.info,"",@"SHT_CUDA_INFO"
	.align	4


	//----- nvinfo : EIATTR_REGCOUNT
	.align		4
        /*0000*/ 	.byte	0x04, 0x2f
        /*0002*/ 	.short	(.L_3 - .L_2)
	.align		4
.L_2:
        /*0004*/ 	.word	index@(_Z14play_all_pairsPK11AgentParamsiimPi)
        /*0008*/ 	.word	0x0000002f


	//----- nvinfo : EIATTR_FRAME_SIZE
	.align		4
.L_3:
        /*000c*/ 	.byte	0x04, 0x11
        /*000e*/ 	.short	(.L_5 - .L_4)
	.align		4
.L_4:
        /*0010*/ 	.word	index@($__internal_0_$__cuda_sm3x_div_rn_noftz_f32_slowpath)
        /*0014*/ 	.word	0x00000000


	//----- nvinfo : EIATTR_FRAME_SIZE
	.align		4
.L_5:
        /*0018*/ 	.byte	0x04, 0x11
        /*001a*/ 	.short	(.L_7 - .L_6)
	.align		4
.L_6:
        /*001c*/ 	.word	index@(_Z14play_all_pairsPK11AgentParamsiimPi)
        /*0020*/ 	.word	0x00000000


	//----- nvinfo : EIATTR_MIN_STACK_SIZE
	.align		4
.L_7:
        /*0024*/ 	.byte	0x04, 0x12
        /*0026*/ 	.short	(.L_9 - .L_8)
	.align		4
.L_8:
        /*0028*/ 	.word	index@(_Z14play_all_pairsPK11AgentParamsiimPi)
        /*002c*/ 	.word	0x00000000
.L_9:


//--------------------- .nv.compat                --------------------------
	.section	.nv.compat,"",@"SHT_CUDA_COMPAT_INFO"
	.align	4
        /*0000*/ 	.byte	0x02, 0x09, 0x00, 0x00, 0x02, 0x02, 0x01, 0x00, 0x02, 0x05, 0x05, 0x00, 0x03, 0x07, 0x01, 0x01
        /*0010*/ 	.byte	0x02, 0x03, 0x00, 0x00, 0x02, 0x06, 0x01, 0x00, 0x04, 0x0b, 0x08, 0x00, 0x01, 0x00, 0x00, 0x00
        /*0020*/ 	.byte	0x00, 0x00, 0x00, 0x00


//--------------------- .nv.info._Z14play_all_pairsPK11AgentParamsiimPi --------------------------
	.section	.nv.info._Z14play_all_pairsPK11AgentParamsiimPi,"",@"SHT_CUDA_INFO"
	.sectionflags	@""
	.align	4


	//----- nvinfo : EIATTR_CUDA_API_VERSION
	.align		4
        /*0000*/ 	.byte	0x04, 0x37
        /*0002*/ 	.short	(.L_11 - .L_10)
.L_10:
        /*0004*/ 	.word	0x00000082


	//----- nvinfo : EIATTR_KPARAM_INFO
	.align		4
.L_11:
        /*0008*/ 	.byte	0x04, 0x17
        /*000a*/ 	.short	(.L_13 - .L_12)
.L_12:
        /*000c*/ 	.word	0x00000000
        /*0010*/ 	.short	0x0004
        /*0012*/ 	.short	0x0018
        /*0014*/ 	.byte	0x00, 0xf5, 0x21, 0x00


	//----- nvinfo : EIATTR_KPARAM_INFO
	.align		4
.L_13:
        /*0018*/ 	.byte	0x04, 0x17
        /*001a*/ 	.short	(.L_15 - .L_14)
.L_14:
        /*001c*/ 	.word	0x00000000
        /*0020*/ 	.short	0x0003
        /*0022*/ 	.short	0x0010
        /*0024*/ 	.byte	0x00, 0xf0, 0x21, 0x00


	//----- nvinfo : EIATTR_KPARAM_INFO
	.align		4
.L_15:
        /*0028*/ 	.byte	0x04, 0x17
        /*002a*/ 	.short	(.L_17 - .L_16)
.L_16:
        /*002c*/ 	.word	0x00000000
        /*0030*/ 	.short	0x0002
        /*0032*/ 	.short	0x000c
        /*0034*/ 	.byte	0x00, 0xf0, 0x11, 0x00


	//----- nvinfo : EIATTR_KPARAM_INFO
	.align		4
.L_17:
        /*0038*/ 	.byte	0x04, 0x17
        /*003a*/ 	.short	(.L_19 - .L_18)
.L_18:
        /*003c*/ 	.word	0x00000000
        /*0040*/ 	.short	0x0001
        /*0042*/ 	.short	0x0008
        /*0044*/ 	.byte	0x00, 0xf0, 0x11, 0x00


	//----- nvinfo : EIATTR_KPARAM_INFO
	.align		4
.L_19:
        /*0048*/ 	.byte	0x04, 0x17
        /*004a*/ 	.short	(.L_21 - .L_20)
.L_20:
        /*004c*/ 	.word	0x00000000
        /*0050*/ 	.short	0x0000
        /*0052*/ 	.short	0x0000
        /*0054*/ 	.byte	0x00, 0xf5, 0x21, 0x00


	//----- nvinfo : EIATTR_SPARSE_MMA_MASK
	.align		4
.L_21:
        /*0058*/ 	.byte	0x03, 0x50
        /*005a*/ 	.short	0x0000


	//----- nvinfo : EIATTR_MAXREG_COUNT
	.align		4
        /*005c*/ 	.byte	0x03, 0x1b
        /*005e*/ 	.short	0x00ff


	//----- nvinfo : EIATTR_MERCURY_ISA_VERSION
	.align		4
        /*0060*/ 	.byte	0x03, 0x5f
        /*0062*/ 	.short	0x0101


	//----- nvinfo : EIATTR_VRC_CTA_INIT_COUNT
	.align		4
        /*0064*/ 	.byte	0x02, 0x4a
	.zero		1
	.zero		1


	//----- nvinfo : EIATTR_EXIT_INSTR_OFFSETS
	.align		4
        /*0068*/ 	.byte	0x04, 0x1c
        /*006a*/ 	.short	(.L_23 - .L_22)


	//   ....[0]....
.L_22:
        /*006c*/ 	.word	0x000000d0


	//   ....[1]....
        /*0070*/ 	.word	0x000036c0


	//----- nvinfo : EIATTR_INDIRECT_BRANCH_TARGETS
	.align		4
.L_23:
        /*0074*/ 	.byte	0x04, 0x34
        /*0076*/ 	.short	(.L_25 - .L_24)


	//   ....[0]....
.L_24:
        /*0078*/ 	.word	.L_x_50@srel
        /*007c*/ 	.short	0x0
        /*007e*/ 	.short	0x0
        /*0080*/ 	.word	0x3
        /*0084*/ 	.word	.L_x_51@srel
        /*0088*/ 	.word	.L_x_52@srel
        /*008c*/ 	.word	.L_x_53@srel


	//   ....[1]....
        /*0090*/ 	.word	.L_x_54@srel
        /*0094*/ 	.short	0x0
        /*0096*/ 	.short	0x0
        /*0098*/ 	.word	0x4
        /*009c*/ 	.word	.L_x_55@srel
        /*00a0*/ 	.word	.L_x_56@srel
        /*00a4*/ 	.word	.L_x_57@srel
        /*00a8*/ 	.word	.L_x_53@srel


	//   ....[2]....
        /* <DEDUP_REMOVED lines=8> */


	//   ....[3]....
        /* <DEDUP_REMOVED lines=8> */


	//   ....[4]....
        /*00e4*/ 	.word	.L_x_69@srel
        /*00e8*/ 	.short	0x0
        /*00ea*/ 	.short	0x0
        /*00ec*/ 	.word	0x3
        /*00f0*/ 	.word	.L_x_70@srel
        /*00f4*/ 	.word	.L_x_71@srel
        /*00f8*/ 	.word	.L_x_72@srel


	//   ....[5]....
        /* <DEDUP_REMOVED lines=8> */


	//   ....[6]....
        /* <DEDUP_REMOVED lines=8> */


	//   ....[7]....
        /* <DEDUP_REMOVED lines=8> */


	//----- nvinfo : EIATTR_CRS_STACK_SIZE
	.align		4
.L_25:
        /*0150*/ 	.byte	0x04, 0x1e
        /*0152*/ 	.short	(.L_27 - .L_26)
.L_26:
        /*0154*/ 	.word	0x00000000


	//----- nvinfo : EIATTR_CBANK_PARAM_SIZE
	.align		4
.L_27:
        /*0158*/ 	.byte	0x03, 0x19
        /*015a*/ 	.short	0x0020


	//----- nvinfo : EIATTR_PARAM_CBANK
	.align		4
        /*015c*/ 	.byte	0x04, 0x0a
        /*015e*/ 	.short	(.L_29 - .L_28)
	.align		4
.L_28:
        /*0160*/ 	.word	index@(.nv.constant0._Z14play_all_pairsPK11AgentParamsiimPi)
        /*0164*/ 	.short	0x0380
        /*0166*/ 	.short	0x0020


	//----- nvinfo : EIATTR_SW_WAR
	.align		4
.L_29:
        /*0168*/ 	.byte	0x04, 0x36
        /*016a*/ 	.short	(.L_31 - .L_30)
.L_30:
        /*016c*/ 	.word	0x00000008
.L_31:


//--------------------- .nv.callgraph             --------------------------
	.section	.nv.callgraph,"",@"SHT_CUDA_CALLGRAPH"
	.align	4
	.sectionentsize	8
	.align		4
        /*0000*/ 	.word	0x00000000
	.align		4
        /*0004*/ 	.word	0xffffffff
	.align		4
        /*0008*/ 	.word	0x00000000
	.align		4
        /*000c*/ 	.word	0xfffffffe
	.align		4
        /*0010*/ 	.word	0x00000000
	.align		4
        /*0014*/ 	.word	0xfffffffd
	.align		4
        /*0018*/ 	.word	0x00000000
	.align		4
        /*001c*/ 	.word	0xfffffffc


//--------------------- .nv.constant3             --------------------------
	.section	.nv.constant3,"a",@progbits
	.align	4
.nv.constant3:
	.type		d_payA,@object
	.size		d_payA,(d_payB - d_payA)
d_payA:
        /*0000*/ 	.byte	0x03, 0x00, 0x00, 0x00, 0x00, 0x00, 0x00, 0x00, 0x05, 0x00, 0x00, 0x00, 0x01, 0x00, 0x00, 0x00
	.type		d_payB,@object
	.size		d_payB,(.L_1 - d_payB)
d_payB:
        /*0010*/ 	.byte	0x03, 0x00, 0x00, 0x00, 0x05, 0x00, 0x00, 0x00, 0x00, 0x00, 0x00, 0x00, 0x01, 0x00, 0x00, 0x00
.L_1:


//--------------------- .nv.constant2._Z14play_all_pairsPK11AgentParamsiimPi --------------------------
	.section	.nv.constant2._Z14play_all_pairsPK11AgentParamsiimPi,"a",@progbits
	.sectionflags	@""
	.align	4
.nv.constant2._Z14play_all_pairsPK11AgentParamsiimPi:
        /*0000*/ 	.byte	0x80, 0x12, 0x00, 0x00, 0x40, 0x10, 0x00, 0x00, 0xe0, 0x19, 0x00, 0x00, 0x80, 0x13, 0x00, 0x00
        /*0010*/ 	.byte	0xb0, 0x13, 0x00, 0x00, 0x10, 0x13, 0x00, 0x00, 0xe0, 0x19, 0x00, 0x00, 0xd0, 0x16, 0x00, 0x00
        /*0020*/ 	.byte	0x10, 0x17, 0x00, 0x00, 0x70, 0x16, 0x00, 0x00, 0xe0, 0x19, 0x00, 0x00, 0x00, 0x1a, 0x00, 0x00
        /*0030*/ 	.byte	0x30, 0x1a, 0x00, 0x00, 0x60, 0x1a, 0x00, 0x00, 0xe0, 0x19, 0x00, 0x00, 0xe0, 0x22, 0x00, 0x00
        /*0040*/ 	.byte	0x00, 0x20, 0x00, 0x00, 0x70, 0x2a, 0x00, 0x00, 0xd0, 0x23, 0x00, 0x00, 0x00, 0x24, 0x00, 0x00
        /*0050*/ 	.byte	0x70, 0x23, 0x00, 0x00, 0x70, 0x2a, 0x00, 0x00, 0x40, 0x27, 0x00, 0x00, 0x80, 0x27, 0x00, 0x00
        /*0060*/ 	.byte	0xe0, 0x26, 0x00, 0x00, 0x70, 0x2a, 0x00, 0x00, 0x90, 0x2a, 0x00, 0x00, 0xc0, 0x2a, 0x00, 0x00
        /*0070*/ 	.byte	0xf0, 0x2a, 0x00, 0x00, 0x70, 0x2a, 0x00, 0x00


//--------------------- .text._Z14play_all_pairsPK11AgentParamsiimPi --------------------------
	.section	.text._Z14play_all_pairsPK11AgentParamsiimPi,"ax",@progbits
	.align	128
        .global         _Z14play_all_pairsPK11AgentParamsiimPi
        .type           _Z14play_all_pairsPK11AgentParamsiimPi,@function
        .size           _Z14play_all_pairsPK11AgentParamsiimPi,(.L_x_88 - _Z14play_all_pairsPK11AgentParamsiimPi)
        .other          _Z14play_all_pairsPK11AgentParamsiimPi,@"STO_CUDA_ENTRY STV_DEFAULT"
_Z14play_all_pairsPK11AgentParamsiimPi:
.text._Z14play_all_pairsPK11AgentParamsiimPi:
[----:B------:R-:W-:Y:S01]  /*0000*/  LDC R1, c[0x0][0x37c] ;  /* 0x0000df00ff017b82 */ /* 0x000fe20000000800 */
[----:B------:R-:W0:Y:S07]  /*0010*/  S2R R3, SR_TID.X ;  /* 0x0000000000037919 */ /* 0x000e2e0000002100 */
[----:B------:R-:W0:Y:S01]  /*0020*/  S2UR UR4, SR_CTAID.X ;  /* 0x00000000000479c3 */ /* 0x000e220000002500 */
[----:B------:R-:W1:Y:S01]  /*0030*/  LDCU UR6, c[0x0][0x388] ;  /* 0x00007100ff0677ac */ /* 0x000e620008000800 */
[----:B------:R-:W2:Y:S06]  /*0040*/  S2R R5, SR_TID.Y ;  /* 0x0000000000057919 */ /* 0x000eac0000002200 */
[----:B------:R-:W0:Y:S08]  /*0050*/  LDC R0, c[0x0][0x360] ;  /* 0x0000d800ff007b82 */ /* 0x000e300000000800 */
[----:B------:R-:W2:Y:S08]  /*0060*/  S2UR UR5, SR_CTAID.Y ;  /* 0x00000000000579c3 */ /* 0x000eb00000002600 */
[----:B------:R-:W2:Y:S01]  /*0070*/  LDC R2, c[0x0][0x364] ;  /* 0x0000d900ff027b82 */ /* 0x000ea20000000800 */
[----:B0-----:R-:W-:-:S02]  /*0080*/  IMAD R0, R0, UR4, R3 ;  /* 0x0000000400007c24 */ /* 0x001fc4000f8e0203 */
[----:B--2---:R-:W-:-:S05]  /*0090*/  IMAD R3, R2, UR5, R5 ;  /* 0x0000000502037c24 */ /* 0x004fca000f8e0205 */
[----:B------:R-:W-:-:S04]  /*00a0*/  VIMNMX R2, PT, PT, R0, R3, !PT ;  /* 0x0000000300027248 */ /* 0x000fc80007fe0100 */
[----:B-1----:R-:W-:-:S04]  /*00b0*/  ISETP.GE.AND P0, PT, R2, UR6, PT ;  /* 0x0000000602007c0c */ /* 0x002fc8000bf06270 */
[----:B------:R-:W-:-:S13]  /*00c0*/  ISETP.GE.OR P0, PT, R0, R3, P0 ;  /* 0x000000030000720c */ /* 0x000fda0000706670 */
[----:B------:R-:W-:Y:S05]  /*00d0*/  @P0 EXIT ;  /* 0x000000000000094d */ /* 0x000fea0003800000 */
[----:B------:R-:W0:Y:S01]  /*00e0*/  LDC.64 R6, c[0x0][0x380] ;  /* 0x0000e000ff067b82 */ /* 0x000e220000000a00 */
[----:B------:R-:W1:Y:S01]  /*00f0*/  LDCU.64 UR8, c[0x0][0x358] ;  /* 0x00006b00ff0877ac */ /* 0x000e620008000a00 */
[----:B0-----:R-:W-:-:S05]  /*0100*/  IMAD.WIDE R20, R0, 0x20, R6 ;  /* 0x0000002000147825 */ /* 0x001fca00078e0206 */
[----:B-1----:R-:W2:Y:S01]  /*0110*/  LDG.E.64.CONSTANT R12, desc[UR8][R20.64] ;  /* 0x00000008140c7981 */ /* 0x002ea2000c1e9b00 */
[----:B------:R-:W-:-:S03]  /*0120*/  IMAD.WIDE.U32 R6, R3, 0x20, R6 ;  /* 0x0000002003067825 */ /* 0x000fc600078e0006 */
[----:B------:R0:W5:Y:S04]  /*0130*/  LDG.E.64.CONSTANT R10, desc[UR8][R20.64+0x8] ;  /* 0x00000808140a7981 */ /* 0x000168000c1e9b00 */
[----:B------:R0:W5:Y:S04]  /*0140*/  LDG.E.64.CONSTANT R14, desc[UR8][R6.64] ;  /* 0x00000008060e7981 */ /* 0x000168000c1e9b00 */
[----:B------:R0:W5:Y:S04]  /*0150*/  LDG.E.64.CONSTANT R8, desc[UR8][R6.64+0x8] ;  /* 0x0000080806087981 */ /* 0x000168000c1e9b00 */
[----:B------:R0:W5:Y:S04]  /*0160*/  LDG.E.64.CONSTANT R16, desc[UR8][R6.64+0x10] ;  /* 0x0000100806107981 */ /* 0x000168000c1e9b00 */
[----:B------:R0:W5:Y:S01]  /*0170*/  LDG.E.64.CONSTANT R22, desc[UR8][R6.64+0x18] ;  /* 0x0000180806167981 */ /* 0x000162000c1e9b00 */
[----:B------:R-:W-:Y:S01]  /*0180*/  BSSY.RECONVERGENT B0, `(.L_x_0) ;  /* 0x0000060000007945 */ /* 0x000fe20003800200 */
[----:B------:R-:W-:Y:S01]  /*0190*/  SHF.R.S32.HI R5, RZ, 0x1f, R0 ;  /* 0x0000001fff057819 */ /* 0x000fe20000011400 */
[----:B------:R-:W-:Y:S01]  /*01a0*/  IMAD.MOV.U32 R2, RZ, RZ, RZ ;  /* 0x000000ffff027224 */ /* 0x000fe200078e00ff */
[----:B------:R-:W-:Y:S01]  /*01b0*/  CS2R R34, SRZ ;  /* 0x0000000000227805 */ /* 0x000fe2000001ff00 */
[----:B------:R-:W-:-:S02]  /*01c0*/  IMAD.MOV.U32 R4, RZ, RZ, RZ ;  /* 0x000000ffff047224 */ /* 0x000fc400078e00ff */
[----:B------:R-:W-:Y:S02]  /*01d0*/  IMAD.MOV.U32 R24, RZ, RZ, RZ ;  /* 0x000000ffff187224 */ /* 0x000fe400078e00ff */
[----:B------:R-:W-:Y:S01]  /*01e0*/  IMAD.MOV.U32 R27, RZ, RZ, RZ ;  /* 0x000000ffff1b7224 */ /* 0x000fe200078e00ff */
[----:B--2---:R-:W-:-:S13]  /*01f0*/  ISETP.NE.AND P0, PT, R12, 0xc, PT ;  /* 0x0000000c0c00780c */ /* 0x004fda0003f05270 */
[----:B0-----:R-:W-:Y:S05]  /*0200*/  @P0 BRA `(.L_x_1) ;  /* 0x00000004005c0947 */ /* 0x001fea0003800000 */
[----:B------:R-:W2:Y:S04]  /*0210*/  LDG.E.64.CONSTANT R6, desc[UR8][R20.64+0x10] ;  /* 0x0000100814067981 */ /* 0x000ea8000c1e9b00 */
[----:B------:R-:W3:Y:S01]  /*0220*/  LDG.E.64.CONSTANT R18, desc[UR8][R20.64+0x18] ;  /* 0x0000180814127981 */ /* 0x000ee2000c1e9b00 */
[----:B-----5:R-:W-:Y:S02]  /*0230*/  IMAD.SHL.U32 R2, R10, 0x2, RZ ;  /* 0x000000020a027824 */ /* 0x020fe400078e00ff */
[----:B------:R-:W-:Y:S02]  /*0240*/  IMAD.MOV.U32 R25, RZ, RZ, 0x2 ;  /* 0x00000002ff197424 */ /* 0x000fe400078e00ff */
[----:B------:R-:W-:-:S03]  /*0250*/  IMAD.MOV.U32 R4, RZ, RZ, R13 ;  /* 0x000000ffff047224 */ /* 0x000fc600078e000d */
[----:B------:R-:W-:Y:S01]  /*0260*/  SHF.L.U32 R26, R25, R2, RZ ;  /* 0x00000002191a7219 */ /* 0x000fe200000006ff */
[----:B------:R-:W-:-:S03]  /*0270*/  IMAD.MOV.U32 R2, RZ, RZ, R10 ;  /* 0x000000ffff027224 */ /* 0x000fc600078e000a */
[----:B------:R-:W-:Y:S01]  /*0280*/  ISETP.GE.AND P0, PT, R26, 0x1, PT ;  /* 0x000000011a00780c */ /* 0x000fe20003f06270 */
[----:B--2---:R-:W-:Y:S02]  /*0290*/  IMAD.MOV.U32 R34, RZ, RZ, R6 ;  /* 0x000000ffff227224 */ /* 0x004fe400078e0006 */
[----:B------:R-:W-:Y:S02]  /*02a0*/  IMAD.MOV.U32 R35, RZ, RZ, R7 ;  /* 0x000000ffff237224 */ /* 0x000fe400078e0007 */
[----:B---3--:R-:W-:Y:S02]  /*02b0*/  IMAD.MOV.U32 R24, RZ, RZ, R18 ;  /* 0x000000ffff187224 */ /* 0x008fe400078e0012 */
[----:B------:R-:W-:-:S06]  /*02c0*/  IMAD.MOV.U32 R27, RZ, RZ, R19 ;  /* 0x000000ffff1b7224 */ /* 0x000fcc00078e0013 */
[----:B------:R-:W-:Y:S05]  /*02d0*/  @!P0 BRA `(.L_x_1) ;  /* 0x0000000400288947 */ /* 0x000fea0003800000 */
[----:B------:R-:W-:Y:S01]  /*02e0*/  ISETP.GE.U32.AND P1, PT, R26, 0x8, PT ;  /* 0x000000081a00780c */ /* 0x000fe20003f26070 */
[----:B------:R-:W-:Y:S01]  /*02f0*/  BSSY.RECONVERGENT B1, `(.L_x_2) ;  /* 0x000002a000017945 */ /* 0x000fe20003800200 */
[----:B------:R-:W-:Y:S01]  /*0300*/  ISETP.NE.AND P0, PT, R10, RZ, PT ;  /* 0x000000ff0a00720c */ /* 0x000fe20003f05270 */
[----:B------:R-:W-:Y:S02]  /*0310*/  IMAD.MOV.U32 R2, RZ, RZ, R10 ;  /* 0x000000ffff027224 */ /* 0x000fe400078e000a */
[----:B------:R-:W-:Y:S02]  /*0320*/  IMAD.MOV.U32 R34, RZ, RZ, R6 ;  /* 0x000000ffff227224 */ /* 0x000fe400078e0006 */
[----:B------:R-:W-:Y:S02]  /*0330*/  IMAD.MOV.U32 R35, RZ, RZ, R7 ;  /* 0x000000ffff237224 */ /* 0x000fe400078e0007 */
[----:B------:R-:W-:Y:S02]  /*0340*/  IMAD.MOV.U32 R4, RZ, RZ, R13 ;  /* 0x000000ffff047224 */ /* 0x000fe400078e000d */
[----:B------:R-:W-:-:S02]  /*0350*/  IMAD.MOV.U32 R10, RZ, RZ, RZ ;  /* 0x000000ffff0a7224 */ /* 0x000fc400078e00ff */
[----:B------:R-:W-:Y:S05]  /*0360*/  @!P1 BRA `(.L_x_3) ;  /* 0x0000000000889947 */ /* 0x000fea0003800000 */
[----:B------:R-:W-:Y:S02]  /*0370*/  LOP3.LUT R20, R26, 0x3ffffff8, RZ, 0xc0, !PT ;  /* 0x3ffffff81a147812 */ /* 0x000fe400078ec0ff */
[----:B------:R-:W-:Y:S02]  /*0380*/  IADD3 R30, P1, PT, R6, 0x10, RZ ;  /* 0x00000010061e7810 */ /* 0x000fe40007f3e0ff */
[----:B------:R-:W-:Y:S01]  /*0390*/  IADD3 R28, P2, PT, R18, 0x10, RZ ;  /* 0x00000010121c7810 */ /* 0x000fe20007f5e0ff */
[----:B------:R-:W-:Y:S01]  /*03a0*/  IMAD.MOV R27, RZ, RZ, -R20 ;  /* 0x000000ffff1b7224 */ /* 0x000fe200078e0a14 */
[----:B------:R-:W-:Y:S01]  /*03b0*/  LOP3.LUT R10, R26, 0x2aaaaaa8, RZ, 0xc0, !PT ;  /* 0x2aaaaaa81a0a7812 */ /* 0x000fe200078ec0ff */
[----:B------:R-:W-:Y:S02]  /*03c0*/  IMAD.X R31, RZ, RZ, R7, P1 ;  /* 0x000000ffff1f7224 */ /* 0x000fe400008e0607 */
[----:B------:R-:W-:-:S08]  /*03d0*/  IMAD.X R29, RZ, RZ, R19, P2 ;  /* 0x000000ffff1d7224 */ /* 0x000fd000010e0613 */
.L_x_4:
[----:B0-----:R-:W-:Y:S02]  /*03e0*/  IMAD.MOV.U32 R20, RZ, RZ, R30 ;  /* 0x000000ffff147224 */ /* 0x001fe400078e001e */
[----:B------:R-:W-:Y:S02]  /*03f0*/  IMAD.MOV.U32 R21, RZ, RZ, R31 ;  /* 0x000000ffff157224 */ /* 0x000fe400078e001f */
[----:B------:R-:W-:Y:S01]  /*0400*/  IMAD.MOV.U32 R24, RZ, RZ, R28 ;  /* 0x000000ffff187224 */ /* 0x000fe200078e001c */
[----:B------:R-:W-:Y:S01]  /*0410*/  IADD3 R30, P2, PT, R20, 0x20, RZ ;  /* 0x00000020141e7810 */ /* 0x000fe20007f5e0ff */
[----:B------:R-:W-:Y:S01]  /*0420*/  IMAD.MOV.U32 R25, RZ, RZ, R29 ;  /* 0x000000ffff197224 */ /* 0x000fe200078e001d */
[----:B------:R0:W-:Y:S01]  /*0430*/  ST.E desc[UR8][R20.64+-0x10], RZ ;  /* 0xfffff0ff14007985 */ /* 0x0001e2000c101908 */
[----:B------:R-:W-:Y:S01]  /*0440*/  VIADD R27, R27, 0x8 ;  /* 0x000000081b1b7836 */ /* 0x000fe20000000000 */
[----:B------:R-:W-:Y:S01]  /*0450*/  IADD3 R28, P3, PT, R24, 0x20, RZ ;  /* 0x00000020181c7810 */ /* 0x000fe20007f7e0ff */
[----:B------:R-:W-:Y:S01]  /*0460*/  IMAD.X R31, RZ, RZ, R21, P2 ;  /* 0x000000ffff1f7224 */ /* 0x000fe200010e0615 */
[----:B------:R0:W-:Y:S02]  /*0470*/  ST.E desc[UR8][R24.64+-0x10], RZ ;  /* 0xfffff0ff18007985 */ /* 0x0001e4000c101908 */
[----:B------:R-:W-:Y:S01]  /*0480*/  ISETP.NE.AND P1, PT, R27, RZ, PT ;  /* 0x000000ff1b00720c */ /* 0x000fe20003f25270 */
[----:B------:R-:W-:Y:S01]  /*0490*/  IMAD.X R29, RZ, RZ, R25, P3 ;  /* 0x000000ffff1d7224 */ /* 0x000fe200018e0619 */
[----:B------:R0:W-:Y:S04]  /*04a0*/  ST.E desc[UR8][R20.64+-0xc], RZ ;  /* 0xfffff4ff14007985 */ /* 0x0001e8000c101908 */
        /* <DEDUP_REMOVED lines=12> */
[----:B------:R0:W-:Y:S01]  /*0570*/  ST.E desc[UR8][R24.64+0xc], RZ ;  /* 0x00000cff18007985 */ /* 0x0001e2000c101908 */
[----:B------:R-:W-:Y:S05]  /*0580*/  @P1 BRA `(.L_x_4) ;  /* 0xfffffffc00941947 */ /* 0x000fea000383ffff */
.L_x_3:
[----:B------:R-:W-:Y:S05]  /*0590*/  BSYNC.RECONVERGENT B1 ;  /* 0x0000000000017941 */ /* 0x000fea0003800200 */
.L_x_2:
[----:B0-----:R-:W-:Y:S02]  /*05a0*/  IMAD.MOV.U32 R24, RZ, RZ, R18 ;  /* 0x000000ffff187224 */ /* 0x001fe400078e0012 */
[----:B------:R-:W-:Y:S01]  /*05b0*/  IMAD.MOV.U32 R27, RZ, RZ, R19 ;  /* 0x000000ffff1b7224 */ /* 0x000fe200078e0013 */
[----:B------:R-:W-:Y:S06]  /*05c0*/  @P0 BRA `(.L_x_1) ;  /* 0x00000000006c0947 */ /* 0x000fec0003800000 */
[----:B------:R-:W-:Y:S01]  /*05d0*/  LOP3.LUT R2, R26, 0xffff, RZ, 0xc0, !PT ;  /* 0x0000ffff1a027812 */ /* 0x000fe200078ec0ff */
[----:B------:R-:W-:Y:S01]  /*05e0*/  IMAD.WIDE.U32 R20, R10, 0x4, RZ ;  /* 0x000000040a147825 */ /* 0x000fe200078e00ff */
[----:B------:R-:W-:Y:S02]  /*05f0*/  BSSY.RECONVERGENT B1, `(.L_x_5) ;  /* 0x0000012000017945 */ /* 0x000fe40003800200 */
[----:B------:R-:W-:Y:S01]  /*0600*/  SHF.R.U32.HI R2, RZ, 0x1, R2 ;  /* 0x00000001ff027819 */ /* 0x000fe20000011602 */
[----:B------:R-:W-:Y:S02]  /*0610*/  IMAD.MOV.U32 R27, RZ, RZ, R20 ;  /* 0x000000ffff1b7224 */ /* 0x000fe400078e0014 */
[----:B------:R-:W-:Y:S02]  /*0620*/  IMAD.MOV.U32 R4, RZ, RZ, R21 ;  /* 0x000000ffff047224 */ /* 0x000fe400078e0015 */
[----:B------:R-:W-:-:S05]  /*0630*/  IMAD.SHL.U32 R2, R2, 0x2, RZ ;  /* 0x0000000202027824 */ /* 0x000fca00078e00ff */
[----:B------:R-:W-:-:S05]  /*0640*/  LOP3.LUT R2, R2, 0x2, RZ, 0xe2, !PT ;  /* 0x0000000202027812 */ /* 0x000fca00078ee2ff */
[----:B------:R-:W-:-:S07]  /*0650*/  IMAD.MOV R2, RZ, RZ, -R2 ;  /* 0x000000ffff027224 */ /* 0x000fce00078e0a02 */
.L_x_6:
[-C--:B0-----:R-:W-:Y:S01]  /*0660*/  IADD3 R20, P0, PT, R6, R27.reuse, RZ ;  /* 0x0000001b06147210 */ /* 0x081fe20007f1e0ff */
[----:B------:R-:W-:Y:S01]  /*0670*/  VIADD R2, R2, 0x1 ;  /* 0x0000000102027836 */ /* 0x000fe20000000000 */
[----:B------:R-:W-:-:S03]  /*0680*/  IADD3 R24, P1, PT, R18, R27, RZ ;  /* 0x0000001b12187210 */ /* 0x000fc60007f3e0ff */
[--C-:B------:R-:W-:Y:S01]  /*0690*/  IMAD.X R21, R7, 0x1, R4.reuse, P0 ;  /* 0x0000000107157824 */ /* 0x100fe200000e0604 */
[----:B------:R-:W-:Y:S01]  /*06a0*/  ISETP.NE.AND P0, PT, R2, RZ, PT ;  /* 0x000000ff0200720c */ /* 0x000fe20003f05270 */
[--C-:B------:R-:W-:Y:S01]  /*06b0*/  IMAD.X R25, R19, 0x1, R4.reuse, P1 ;  /* 0x0000000113197824 */ /* 0x100fe200008e0604 */
[----:B------:R-:W-:Y:S02]  /*06c0*/  IADD3 R27, P1, PT, R27, 0x4, RZ ;  /* 0x000000041b1b7810 */ /* 0x000fe40007f3e0ff */
[----:B------:R0:W-:Y:S03]  /*06d0*/  ST.E desc[UR8][R20.64], RZ ;  /* 0x000000ff14007985 */ /* 0x0001e6000c101908 */
[----:B------:R-:W-:Y:S01]  /*06e0*/  IMAD.X R4, RZ, RZ, R4, P1 ;  /* 0x000000ffff047224 */ /* 0x000fe200008e0604 */
[----:B------:R0:W-:Y:S05]  /*06f0*/  ST.E desc[UR8][R24.64], RZ ;  /* 0x000000ff18007985 */ /* 0x0001ea000c101908 */
[----:B------:R-:W-:Y:S05]  /*0700*/  @P0 BRA `(.L_x_6) ;  /* 0xfffffffc00d40947 */ /* 0x000fea000383ffff */
[----:B------:R-:W-:Y:S05]  /*0710*/  BSYNC.RECONVERGENT B1 ;  /* 0x0000000000017941 */ /* 0x000fea0003800200 */
.L_x_5:
[----:B------:R-:W-:Y:S02]  /*0720*/  IMAD.MOV.U32 R34, RZ, RZ, R6 ;  /* 0x000000ffff227224 */ /* 0x000fe400078e0006 */
[----:B------:R-:W-:Y:S02]  /*0730*/  IMAD.MOV.U32 R35, RZ, RZ, R7 ;  /* 0x000000ffff237224 */ /* 0x000fe400078e0007 */
[----:B0-----:R-:W-:Y:S02]  /*0740*/  IMAD.MOV.U32 R24, RZ, RZ, R18 ;  /* 0x000000ffff187224 */ /* 0x001fe400078e0012 */
[----:B------:R-:W-:Y:S02]  /*0750*/  IMAD.MOV.U32 R27, RZ, RZ, R19 ;  /* 0x000000ffff1b7224 */ /* 0x000fe400078e0013 */
[----:B------:R-:W-:Y:S02]  /*0760*/  IMAD.MOV.U32 R4, RZ, RZ, R13 ;  /* 0x000000ffff047224 */ /* 0x000fe400078e000d */
[----:B------:R-:W-:-:S07]  /*0770*/  IMAD.MOV.U32 R2, RZ, RZ, RZ ;  /* 0x000000ffff027224 */ /* 0x000fce00078e00ff */
.L_x_1:
[----:B------:R-:W-:Y:S05]  /*0780*/  BSYNC.RECONVERGENT B0 ;  /* 0x0000000000007941 */ /* 0x000fea0003800200 */
.L_x_0:
[----:B-----5:R-:W-:Y:S01]  /*0790*/  ISETP.NE.AND P0, PT, R14, 0xc, PT ;  /* 0x0000000c0e00780c */ /* 0x020fe20003f05270 */
[----:B------:R-:W-:Y:S01]  /*07a0*/  BSSY.RECONVERGENT B0, `(.L_x_7) ;  /* 0x000005f000007945 */ /* 0x000fe20003800200 */
[----:B------:R-:W-:Y:S02]  /*07b0*/  CS2R R6, SRZ ;  /* 0x0000000000067805 */ /* 0x000fe4000001ff00 */
[----:B------:R-:W-:Y:S01]  /*07c0*/  CS2R R32, SRZ ;  /* 0x0000000000207805 */ /* 0x000fe2000001ff00 */
[----:B------:R-:W-:Y:S02]  /*07d0*/  IMAD.MOV.U32 R31, RZ, RZ, RZ ;  /* 0x000000ffff1f7224 */ /* 0x000fe400078e00ff */
[----:B------:R-:W-:Y:S02]  /*07e0*/  IMAD.MOV.U32 R25, RZ, RZ, RZ ;  /* 0x000000ffff197224 */ /* 0x000fe400078e00ff */
[----:B------:R-:W-:Y:S02]  /*07f0*/  IMAD.MOV.U32 R18, RZ, RZ, R34 ;  /* 0x000000ffff127224 */ /* 0x000fe400078e0022 */
[----:B------:R-:W-:-:S02]  /*0800*/  IMAD.MOV.U32 R19, RZ, RZ, R35 ;  /* 0x000000ffff137224 */ /* 0x000fc400078e0023 */
[----:B------:R-:W-:Y:S02]  /*0810*/  IMAD.MOV.U32 R20, RZ, RZ, R24 ;  /* 0x000000ffff147224 */ /* 0x000fe400078e0018 */
[----:B------:R-:W-:Y:S01]  /*0820*/  IMAD.MOV.U32 R21, RZ, RZ, R27 ;  /* 0x000000ffff157224 */ /* 0x000fe200078e001b */
[----:B------:R-:W-:Y:S06]  /*0830*/  @P0 BRA `(.L_x_8) ;  /* 0x0000000400540947 */ /* 0x000fec0003800000 */
[----:B------:R-:W-:Y:S02]  /*0840*/  IMAD.SHL.U32 R6, R8, 0x2, RZ ;  /* 0x0000000208067824 */ /* 0x000fe400078e00ff */
[----:B------:R-:W-:Y:S02]  /*0850*/  IMAD.MOV.U32 R7, RZ, RZ, 0x2 ;  /* 0x00000002ff077424 */ /* 0x000fe400078e00ff */
[----:B------:R-:W-:Y:S02]  /*0860*/  IMAD.MOV.U32 R32, RZ, RZ, R22 ;  /* 0x000000ffff207224 */ /* 0x000fe400078e0016 */
[----:B------:R-:W-:Y:S01]  /*0870*/  IMAD.MOV.U32 R33, RZ, RZ, R23 ;  /* 0x000000ffff217224 */ /* 0x000fe200078e0017 */
[----:B------:R-:W-:Y:S01]  /*0880*/  SHF.L.U32 R10, R7, R6, RZ ;  /* 0x00000006070a7219 */ /* 0x000fe200000006ff */
[----:B------:R-:W-:Y:S02]  /*0890*/  IMAD.MOV.U32 R31, RZ, RZ, R16 ;  /* 0x000000ffff1f7224 */ /* 0x000fe400078e0010 */
[----:B------:R-:W-:Y:S01]  /*08a0*/  IMAD.MOV.U32 R25, RZ, RZ, R17 ;  /* 0x000000ffff197224 */ /* 0x000fe200078e0011 */
[----:B------:R-:W-:Y:S01]  /*08b0*/  ISETP.GE.AND P0, PT, R10, 0x1, PT ;  /* 0x000000010a00780c */ /* 0x000fe20003f06270 */
[----:B------:R-:W-:-:S02]  /*08c0*/  IMAD.MOV.U32 R6, RZ, RZ, R15 ;  /* 0x000000ffff067224 */ /* 0x000fc400078e000f */
[----:B------:R-:W-:-:S10]  /*08d0*/  IMAD.MOV.U32 R7, RZ, RZ, R8 ;  /* 0x000000ffff077224 */ /* 0x000fd400078e0008 */
        /* <DEDUP_REMOVED lines=17> */
.L_x_11:
        /* <DEDUP_REMOVED lines=27> */
.L_x_10:
[----:B------:R-:W-:Y:S05]  /*0ba0*/  BSYNC.RECONVERGENT B1 ;  /* 0x0000000000017941 */ /* 0x000fea0003800200 */
.L_x_9:
[----:B0-----:R-:W-:Y:S02]  /*0bb0*/  IMAD.MOV.U32 R25, RZ, RZ, R17 ;  /* 0x000000ffff197224 */ /* 0x001fe400078e0011 */
[----:B------:R-:W-:Y:S01]  /*0bc0*/  IMAD.MOV.U32 R6, RZ, RZ, R15 ;  /* 0x000000ffff067224 */ /* 0x000fe200078e000f */
[----:B------:R-:W-:Y:S06]  /*0bd0*/  @P0 BRA `(.L_x_8) ;  /* 0x00000000006c0947 */ /* 0x000fec0003800000 */
[----:B------:R-:W-:Y:S01]  /*0be0*/  LOP3.LUT R6, R10, 0xffff, RZ, 0xc0, !PT ;  /* 0x0000ffff0a067812 */ /* 0x000fe200078ec0ff */
[----:B------:R-:W-:Y:S03]  /*0bf0*/  BSSY.RECONVERGENT B1, `(.L_x_12) ;  /* 0x0000013000017945 */ /* 0x000fe60003800200 */
[----:B------:R-:W-:-:S04]  /*0c00*/  SHF.R.U32.HI R6, RZ, 0x1, R6 ;  /* 0x00000001ff067819 */ /* 0x000fc80000011606 */
[----:B------:R-:W-:Y:S01]  /*0c10*/  SHF.L.U32 R10, R6, 0x1, RZ ;  /* 0x00000001060a7819 */ /* 0x000fe200000006ff */
[----:B------:R-:W-:-:S03]  /*0c20*/  IMAD.WIDE.U32 R6, R8, 0x4, RZ ;  /* 0x0000000408067825 */ /* 0x000fc600078e00ff */
[----:B------:R-:W-:Y:S01]  /*0c30*/  LOP3.LUT R8, R10, 0x2, RZ, 0xe2, !PT ;  /* 0x000000020a087812 */ /* 0x000fe200078ee2ff */
[----:B------:R-:W-:Y:S02]  /*0c40*/  IMAD.MOV.U32 R13, RZ, RZ, R6 ;  /* 0x000000ffff0d7224 */ /* 0x000fe400078e0006 */
[----:B------:R-:W-:Y:S02]  /*0c50*/  IMAD.MOV.U32 R10, RZ, RZ, R7 ;  /* 0x000000ffff0a7224 */ /* 0x000fe400078e0007 */
[----:B------:R-:W-:-:S07]  /*0c60*/  IMAD.MOV R8, RZ, RZ, -R8 ;  /* 0x000000ffff087224 */ /* 0x000fce00078e0a08 */
.L_x_13:
        /* <DEDUP_REMOVED lines=12> */
.L_x_12:
[----:B------:R-:W-:Y:S02]  /*0d30*/  IMAD.MOV.U32 R32, RZ, RZ, R22 ;  /* 0x000000ffff207224 */ /* 0x000fe400078e0016 */
[----:B------:R-:W-:Y:S02]  /*0d40*/  IMAD.MOV.U32 R33, RZ, RZ, R23 ;  /* 0x000000ffff217224 */ /* 0x000fe400078e0017 */
[----:B------:R-:W-:Y:S02]  /*0d50*/  IMAD.MOV.U32 R31, RZ, RZ, R16 ;  /* 0x000000ffff1f7224 */ /* 0x000fe400078e0010 */
[----:B0-----:R-:W-:Y:S02]  /*0d60*/  IMAD.MOV.U32 R25, RZ, RZ, R17 ;  /* 0x000000ffff197224 */ /* 0x001fe400078e0011 */
[----:B------:R-:W-:Y:S02]  /*0d70*/  IMAD.MOV.U32 R6, RZ, RZ, R15 ;  /* 0x000000ffff067224 */ /* 0x000fe400078e000f */
[----:B------:R-:W-:-:S07]  /*0d80*/  IMAD.MOV.U32 R7, RZ, RZ, RZ ;  /* 0x000000ffff077224 */ /* 0x000fce00078e00ff */
.L_x_8:
[----:B------:R-:W-:Y:S05]  /*0d90*/  BSYNC.RECONVERGENT B0 ;  /* 0x0000000000007941 */ /* 0x000fea0003800200 */
.L_x_7:
[----:B------:R-:W0:Y:S01]  /*0da0*/  LDCU UR6, c[0x0][0x38c] ;  /* 0x00007180ff0677ac */ /* 0x000e220008000800 */
[----:B------:R-:W-:Y:S02]  /*0db0*/  IMAD.MOV.U32 R8, RZ, RZ, RZ ;  /* 0x000000ffff087224 */ /* 0x000fe400078e00ff */
[----:B------:R-:W-:Y:S02]  /*0dc0*/  IMAD.MOV.U32 R10, RZ, RZ, RZ ;  /* 0x000000ffff0a7224 */ /* 0x000fe400078e00ff */
[----:B------:R-:W-:Y:S02]  /*0dd0*/  IMAD.MOV.U32 R22, RZ, RZ, R32 ;  /* 0x000000ffff167224 */ /* 0x000fe400078e0020 */
[----:B------:R-:W-:Y:S02]  /*0de0*/  IMAD.MOV.U32 R23, RZ, RZ, R33 ;  /* 0x000000ffff177224 */ /* 0x000fe400078e0021 */
[----:B------:R-:W-:Y:S01]  /*0df0*/  IMAD.MOV.U32 R24, RZ, RZ, R31 ;  /* 0x000000ffff187224 */ /* 0x000fe200078e001f */
[----:B0-----:R-:W-:-:S09]  /*0e00*/  UISETP.GE.AND UP0, UPT, UR6, 0x1, UPT ;  /* 0x000000010600788c */ /* 0x001fd2000bf06270 */
[----:B------:R-:W-:Y:S05]  /*0e10*/  BRA.U !UP0, `(.L_x_14) ;  /* 0x00000029080c7547 */ /* 0x000fea000b800000 */
[----:B------:R-:W-:Y:S01]  /*0e20*/  IMAD R13, R5, -0x217d106b, RZ ;  /* 0xde82ef95050d7824 */ /* 0x000fe200078e02ff */
[----:B------:R-:W-:Y:S01]  /*0e30*/  UIADD3 UR6, UPT, UPT, -UR6, URZ, URZ ;  /* 0x000000ff06067290 */ /* 0x000fe2000fffe1ff */
[----:B------:R-:W-:Y:S01]  /*0e40*/  IMAD.WIDE.U32 R16, R0, -0x217d106b, RZ ;  /* 0xde82ef9500107825 */ /* 0x000fe200078e00ff */
[----:B------:R-:W-:Y:S01]  /*0e50*/  UMOV UR4, URZ ;  /* 0x000000ff00047c82 */ /* 0x000fe20008000000 */
[----:B------:R-:W-:Y:S02]  /*0e60*/  UMOV UR5, URZ ;  /* 0x000000ff00057c82 */ /* 0x000fe40008000000 */
[----:B------:R-:W-:-:S04]  /*0e70*/  IMAD.WIDE.U32 R26, R3, -0x69c11bf9, RZ ;  /* 0x963ee407031a7825 */ /* 0x000fc800078e00ff */
[----:B------:R-:W-:Y:S02]  /*0e80*/  IMAD R13, R0, -0x2ecbdabd, R13 ;  /* 0xd1342543000d7824 */ /* 0x000fe400078e020d */
[----:B------:R-:W-:Y:S02]  /*0e90*/  IMAD R30, R3, -0x5db4512c, R27 ;  /* 0xa24baed4031e7824 */ /* 0x000fe400078e021b */
[----:B------:R-:W-:Y:S01]  /*0ea0*/  IMAD.IADD R15, R17, 0x1, R13 ;  /* 0x00000001110f7824 */ /* 0x000fe200078e020d */
[----:B------:R-:W-:Y:S01]  /*0eb0*/  LOP3.LUT R13, R16, R26, RZ, 0x3c, !PT ;  /* 0x0000001a100d7212 */ /* 0x000fe200078e3cff */
[----:B------:R-:W-:Y:S01]  /*0ec0*/  IMAD.MOV.U32 R32, RZ, RZ, -0x1 ;  /* 0xffffffffff207424 */ /* 0x000fe200078e00ff */
[----:B------:R-:W-:Y:S01]  /*0ed0*/  CS2R R16, SRZ ;  /* 0x0000000000107805 */ /* 0x000fe2000001ff00 */
[----:B------:R-:W-:Y:S01]  /*0ee0*/  IMAD.MOV.U32 R10, RZ, RZ, RZ ;  /* 0x000000ffff0a7224 */ /* 0x000fe200078e00ff */
[----:B------:R-:W-:Y:S01]  /*0ef0*/  LOP3.LUT R30, R15, R30, RZ, 0x3c, !PT ;  /* 0x0000001e0f1e7212 */ /* 0x000fe200078e3cff */
[----:B------:R-:W-:-:S02]  /*0f00*/  IMAD.MOV.U32 R8, RZ, RZ, RZ ;  /* 0x000000ffff087224 */ /* 0x000fc400078e00ff */
[----:B------:R-:W-:Y:S02]  /*0f10*/  IMAD.MOV.U32 R31, RZ, RZ, -0x1 ;  /* 0xffffffffff1f7424 */ /* 0x000fe400078e00ff */
[----:B------:R-:W-:Y:S02]  /*0f20*/  IMAD.MOV.U32 R15, RZ, RZ, RZ ;  /* 0x000000ffff0f7224 */ /* 0x000fe400078e00ff */
[----:B------:R-:W-:-:S07]  /*0f30*/  IMAD.MOV.U32 R28, RZ, RZ, RZ ;  /* 0x000000ffff1c7224 */ /* 0x000fce00078e00ff */
.L_x_37:
[----:B------:R-:W-:Y:S01]  /*0f40*/  ISETP.GT.AND P0, PT, R12, 0x6, PT ;  /* 0x000000060c00780c */ /* 0x000fe20003f04270 */
[----:B------:R-:W-:Y:S01]  /*0f50*/  BSSY.RECONVERGENT B0, `(.L_x_15) ;  /* 0x00000fc000007945 */ /* 0x000fe20003800200 */
[----:B------:R-:W-:Y:S02]  /*0f60*/  IMAD.MOV.U32 R33, RZ, RZ, R32 ;  /* 0x000000ffff217224 */ /* 0x000fe400078e0020 */
[----:B------:R-:W-:-:S09]  /*0f70*/  IMAD.MOV.U32 R29, RZ, RZ, R31 ;  /* 0x000000ffff1d7224 */ /* 0x000fd200078e001f */
[----:B------:R-:W-:Y:S05]  /*0f80*/  @P0 BRA `(.L_x_16) ;  /* 0x0000000400980947 */ /* 0x000fea0003800000 */
[----:B------:R-:W-:-:S13]  /*0f90*/  ISETP.GT.AND P0, PT, R12, 0x3, PT ;  /* 0x000000030c00780c */ /* 0x000fda0003f04270 */
[----:B------:R-:W-:Y:S05]  /*0fa0*/  @P0 BRA `(.L_x_17) ;  /* 0x0000000000c00947 */ /* 0x000fea0003800000 */
[----:B------:R-:W-:Y:S01]  /*0fb0*/  ISETP.NE.AND P0, PT, R12, 0x1, PT ;  /* 0x000000010c00780c */ /* 0x000fe20003f05270 */
[----:B------:R-:W-:-:S12]  /*0fc0*/  IMAD.MOV.U32 R31, RZ, RZ, R12 ;  /* 0x000000ffff1f7224 */ /* 0x000fd800078e000c */
[----:B------:R-:W-:Y:S05]  /*0fd0*/  @!P0 BRA `(.L_x_18) ;  /* 0x0000000c00cc8947 */ /* 0x000fea0003800000 */
[----:B------:R-:W-:-:S05]  /*0fe0*/  IMAD.MOV.U32 R27, RZ, RZ, 0x2 ;  /* 0x00000002ff1b7424 */ /* 0x000fca00078e00ff */
[----:B------:R-:W-:-:S05]  /*0ff0*/  VIADDMNMX.U32 R26, R12, 0xfffffffe, R27, PT ;  /* 0xfffffffe0c1a7846 */ /* 0x000fca000380001b */
[----:B------:R-:W-:-:S04]  /*1000*/  IMAD.SHL.U32 R31, R26, 0x4, RZ ;  /* 0x000000041a1f7824 */ /* 0x000fc800078e00ff */
[----:B------:R-:W0:Y:S02]  /*1010*/  LDC R26, c[0x2][R31] ;  /* 0x008000001f1a7b82 */ /* 0x000e240000000800 */
[----:B0-----:R-:W-:-:S04]  /*1020*/  SHF.R.S32.HI R27, RZ, 0x1f, R26 ;  /* 0x0000001fff1b7819 */ /* 0x001fc8000001141a */
.L_x_50:
[----:B------:R-:W-:Y:S05]  /*1030*/  BRX R26 -0x1040                                                         (*"BRANCH_TARGETS .L_x_51,.L_x_52,.L_x_53"*) ;  /* 0xffffffec1af07949 */ /* 0x000fea000383ffff */
.L_x_52:
[----:B------:R-:W-:Y:S01]  /*1040*/  ISETP.NE.AND P0, PT, R32, -0x1, PT ;  /* 0xffffffff2000780c */ /* 0x000fe20003f05270 */
[----:B------:R-:W-:-:S12]  /*1050*/  IMAD.MOV.U32 R31, RZ, RZ, RZ ;  /* 0x000000ffff1f7224 */ /* 0x000fd800078e00ff */
[----:B------:R-:W-:Y:S05]  /*1060*/  @!P0 BRA `(.L_x_18) ;  /* 0x0000000c00a88947 */ /* 0x000fea0003800000 */
[----:B------:R-:W-:Y:S01]  /*1070*/  ISETP.NE.AND P0, PT, R32, 0x1, PT ;  /* 0x000000012000780c */ /* 0x000fe20003f05270 */
[----:B------:R-:W-:-:S12]  /*1080*/  IMAD.MOV.U32 R31, RZ, RZ, R32 ;  /* 0x000000ffff1f7224 */ /* 0x000fd800078e0020 */
[----:B------:R-:W-:Y:S05]  /*1090*/  @P0 BRA `(.L_x_18) ;  /* 0x0000000c009c0947 */ /* 0x000fea0003800000 */
[----:B------:R-:W0:Y:S02]  /*10a0*/  LDC.64 R26, c[0x0][0x390] ;  /* 0x0000e400ff1a7b82 */ /* 0x000e240000000a00 */
[----:B0-----:R-:W-:Y:S02]  /*10b0*/  LOP3.LUT R26, R13, UR4, R26, 0x96, !PT ;  /* 0x000000040d1a7c12 */ /* 0x001fe4000f8e961a */
[----:B------:R-:W-:Y:S02]  /*10c0*/  LOP3.LUT R27, R30, UR5, R27, 0x96, !PT ;  /* 0x000000051e1b7c12 */ /* 0x000fe4000f8e961b */
[----:B------:R-:W-:-:S04]  /*10d0*/  IADD3 R34, P0, PT, R26, 0x7f4a7c15, RZ ;  /* 0x7f4a7c151a227810 */ /* 0x000fc80007f1e0ff */
[----:B------:R-:W-:-:S04]  /*10e0*/  IADD3.X R27, PT, PT, R27, -0x61c88647, RZ, P0, !PT ;  /* 0x9e3779b91b1b7810 */ /* 0x000fc800007fe4ff */
[--C-:B------:R-:W-:Y:S02]  /*10f0*/  SHF.R.U32.HI R26, RZ, 0x1e, R27.reuse ;  /* 0x0000001eff1a7819 */ /* 0x100fe4000001161b */
[----:B------:R-:W-:Y:S02]  /*1100*/  SHF.R.U64 R31, R34, 0x1e, R27 ;  /* 0x0000001e221f7819 */ /* 0x000fe4000000121b */
[----:B------:R-:W-:Y:S02]  /*1110*/  LOP3.LUT R26, R26, R27, RZ, 0x3c, !PT ;  /* 0x0000001b1a1a7212 */ /* 0x000fe400078e3cff */
[----:B------:R-:W-:-:S03]  /*1120*/  LOP3.LUT R31, R31, R34, RZ, 0x3c, !PT ;  /* 0x000000221f1f7212 */ /* 0x000fc600078e3cff */
[----:B------:R-:W-:Y:S02]  /*1130*/  IMAD R34, R26, 0x1ce4e5b9, RZ ;  /* 0x1ce4e5b91a227824 */ /* 0x000fe400078e02ff */
[----:B------:R-:W-:-:S04]  /*1140*/  IMAD.WIDE.U32 R26, R31, 0x1ce4e5b9, RZ ;  /* 0x1ce4e5b91f1a7825 */ /* 0x000fc800078e00ff */
[----:B------:R-:W-:-:S04]  /*1150*/  IMAD R31, R31, -0x40a7b893, R34 ;  /* 0xbf58476d1f1f7824 */ /* 0x000fc800078e0222 */
[----:B------:R-:W-:-:S05]  /*1160*/  IMAD.IADD R34, R27, 0x1, R31 ;  /* 0x000000011b227824 */ /* 0x000fca00078e021f */
[--C-:B------:R-:W-:Y:S02]  /*1170*/  SHF.R.U32.HI R27, RZ, 0x1b, R34.reuse ;  /* 0x0000001bff1b7819 */ /* 0x100fe40000011622 */
[----:B------:R-:W-:Y:S02]  /*1180*/  SHF.R.U64 R31, R26, 0x1b, R34 ;  /* 0x0000001b1a1f7819 */ /* 0x000fe40000001222 */
[----:B------:R-:W-:Y:S02]  /*1190*/  LOP3.LUT R27, R27, R34, RZ, 0x3c, !PT ;  /* 0x000000221b1b7212 */ /* 0x000fe400078e3cff */
[----:B------:R-:W-:-:S03]  /*11a0*/  LOP3.LUT R31, R31, R26, RZ, 0x3c, !PT ;  /* 0x0000001a1f1f7212 */ /* 0x000fc600078e3cff */
[----:B------:R-:W-:Y:S02]  /*11b0*/  IMAD R34, R27, 0x133111eb, RZ ;  /* 0x133111eb1b227824 */ /* 0x000fe400078e02ff */
[----:B------:R-:W-:-:S04]  /*11c0*/  IMAD.WIDE.U32 R26, R31, 0x133111eb, RZ ;  /* 0x133111eb1f1a7825 */ /* 0x000fc800078e00ff */
[----:B------:R-:W-:Y:S02]  /*11d0*/  IMAD R26, R31, -0x6b2fb645, R34 ;  /* 0x94d049bb1f1a7824 */ /* 0x000fe400078e0222 */
[----:B------:R-:W-:Y:S02]  /*11e0*/  IMAD.MOV.U32 R31, RZ, RZ, RZ ;  /* 0x000000ffff1f7224 */ /* 0x000fe400078e00ff */
[----:B------:R-:W-:Y:S02]  /*11f0*/  IMAD.IADD R26, R27, 0x1, R26 ;  /* 0x000000011b1a7824 */ /* 0x000fe400078e021a */
[----:B------:R-:W-:-:S03]  /*1200*/  IMAD.MOV.U32 R27, RZ, RZ, RZ ;  /* 0x000000ffff1b7224 */ /* 0x000fc600078e00ff */
[----:B------:R-:W-:-:S06]  /*1210*/  SHF.R.U32.HI R26, RZ, 0x8, R26 ;  /* 0x00000008ff1a7819 */ /* 0x000fcc000001161a */
[----:B------:R-:W0:Y:S02]  /*1220*/  I2F.U64 R26, R26 ;  /* 0x0000001a001a7312 */ /* 0x000e240000301000 */
[----:B0-----:R-:W-:-:S05]  /*1230*/  FMUL R34, R26, 5.9604644775390625e-08 ;  /* 0x338000001a227820 */ /* 0x001fca0000400000 */
[----:B------:R-:W-:-:S13]  /*1240*/  FSETP.GEU.AND P0, PT, R34, R11, PT ;  /* 0x0000000b2200720b */ /* 0x000fda0003f0e000 */
[----:B------:R-:W-:Y:S05]  /*1250*/  @!P0 BRA `(.L_x_18) ;  /* 0x0000000c002c8947 */ /* 0x000fea0003800000 */
[----:B------:R-:W-:Y:S01]  /*1260*/  IMAD.MOV.U32 R31, RZ, RZ, 0x1 ;  /* 0x00000001ff1f7424 */ /* 0x000fe200078e00ff */
[----:B------:R-:W-:Y:S06]  /*1270*/  BRA `(.L_x_18) ;  /* 0x0000000c00247947 */ /* 0x000fec0003800000 */
.L_x_51:
[----:B------:R-:W-:-:S04]  /*1280*/  ISETP.NE.AND P0, PT, R32, -0x1, PT ;  /* 0xffffffff2000780c */ /* 0x000fc80003f05270 */
[----:B------:R-:W-:Y:S01]  /*1290*/  SEL R31, R32, RZ, P0 ;  /* 0x000000ff201f7207 */ /* 0x000fe20000000000 */
[----:B------:R-:W-:Y:S08]  /*12a0*/  BRA `(.L_x_18) ;  /* 0x0000000c00187947 */ /* 0x000ff00003800000 */
.L_x_17:
[----:B------:R-:W-:-:S05]  /*12b0*/  IMAD.MOV.U32 R27, RZ, RZ, -0x4 ;  /* 0xfffffffcff1b7424 */ /* 0x000fca00078e00ff */
[----:B------:R-:W-:-:S05]  /*12c0*/  VIADDMNMX.U32 R26, R12, R27, 0x3, PT ;  /* 0x000000030c1a7446 */ /* 0x000fca000380001b */
[----:B------:R-:W-:-:S04]  /*12d0*/  IMAD.SHL.U32 R34, R26, 0x4, RZ ;  /* 0x000000041a227824 */ /* 0x000fc800078e00ff */
[----:B------:R-:W0:Y:S02]  /*12e0*/  LDC R26, c[0x2][R34+0xc] ;  /* 0x00800300221a7b82 */ /* 0x000e240000000800 */
[----:B0-----:R-:W-:-:S04]  /*12f0*/  SHF.R.S32.HI R27, RZ, 0x1f, R26 ;  /* 0x0000001fff1b7819 */ /* 0x001fc8000001141a */
.L_x_54:
[----:B------:R-:W-:Y:S05]  /*1300*/  BRX R26 -0x1310                                                         (*"BRANCH_TARGETS .L_x_55,.L_x_56,.L_x_57,.L_x_53"*) ;  /* 0xffffffec1a3c7949 */ /* 0x000fea000383ffff */
.L_x_57:
[----:B------:R-:W-:-:S13]  /*1310*/  ISETP.NE.AND P0, PT, R31, R32, PT ;  /* 0x000000201f00720c */ /* 0x000fda0003f05270 */
[C---:B------:R-:W-:Y:S02]  /*1320*/  @!P0 ISETP.NE.AND P2, PT, R32.reuse, -0x1, PT ;  /* 0xffffffff2000880c */ /* 0x040fe40003f45270 */
[C---:B------:R-:W-:Y:S02]  /*1330*/  @P0 ISETP.NE.AND P1, PT, R29.reuse, -0x1, PT ;  /* 0xffffffff1d00080c */ /* 0x040fe40003f25270 */
[----:B------:R-:W-:Y:S02]  /*1340*/  @P0 IADD3 R26, PT, PT, -R29, 0x1, RZ ;  /* 0x000000011d1a0810 */ /* 0x000fe40007ffe1ff */
[----:B------:R-:W-:Y:S02]  /*1350*/  @!P0 SEL R31, R32, RZ, P2 ;  /* 0x000000ff201f8207 */ /* 0x000fe40001000000 */
[----:B------:R-:W-:Y:S01]  /*1360*/  @P0 SEL R31, R26, 0x1, P1 ;  /* 0x000000011a1f0807 */ /* 0x000fe20000800000 */
[----:B------:R-:W-:Y:S06]  /*1370*/  BRA `(.L_x_18) ;  /* 0x0000000800e47947 */ /* 0x000fec0003800000 */
.L_x_55:
[----:B------:R-:W-:-:S04]  /*1380*/  ISETP.NE.AND P0, PT, R17, RZ, PT ;  /* 0x000000ff1100720c */ /* 0x000fc80003f05270 */
[----:B------:R-:W-:Y:S01]  /*1390*/  SEL R31, RZ, 0x1, !P0 ;  /* 0x00000001ff1f7807 */ /* 0x000fe20004000000 */
[----:B------:R-:W-:Y:S08]  /*13a0*/  BRA `(.L_x_18) ;  /* 0x0000000800d87947 */ /* 0x000ff00003800000 */
.L_x_56:
[----:B------:R-:W0:Y:S01]  /*13b0*/  LDC.64 R26, c[0x0][0x390] ;  /* 0x0000e400ff1a7b82 */ /* 0x000e220000000a00 */
[----:B------:R-:W-:Y:S02]  /*13c0*/  IMAD R13, R5, -0x217d106b, RZ ;  /* 0xde82ef95050d7824 */ /* 0x000fe400078e02ff */
[----:B------:R-:W-:-:S04]  /*13d0*/  IMAD.WIDE.U32 R30, R0, -0x217d106b, RZ ;  /* 0xde82ef95001e7825 */ /* 0x000fc800078e00ff */
[----:B------:R-:W-:-:S04]  /*13e0*/  IMAD.WIDE.U32 R34, R3, -0x69c11bf9, RZ ;  /* 0x963ee40703227825 */ /* 0x000fc800078e00ff */
[----:B------:R-:W-:Y:S01]  /*13f0*/  IMAD R37, R0, -0x2ecbdabd, R13 ;  /* 0xd134254300257824 */ /* 0x000fe200078e020d */
[----:B------:R-:W-:Y:S01]  /*1400*/  LOP3.LUT R13, R30, R34, RZ, 0x3c, !PT ;  /* 0x000000221e0d7212 */ /* 0x000fe200078e3cff */
[----:B------:R-:W-:Y:S02]  /*1410*/  IMAD R35, R3, -0x5db4512c, R35 ;  /* 0xa24baed403237824 */ /* 0x000fe400078e0223 */
[----:B------:R-:W-:-:S05]  /*1420*/  IMAD.IADD R30, R31, 0x1, R37 ;  /* 0x000000011f1e7824 */ /* 0x000fca00078e0225 */
[----:B------:R-:W-:Y:S02]  /*1430*/  LOP3.LUT R30, R30, R35, RZ, 0x3c, !PT ;  /* 0x000000231e1e7212 */ /* 0x000fe400078e3cff */
        /* <DEDUP_REMOVED lines=18> */
[----:B------:R-:W-:-:S04]  /*1560*/  IMAD R31, R31, -0x6b2fb645, R34 ;  /* 0x94d049bb1f1f7824 */ /* 0x000fc800078e0222 */
[----:B------:R-:W-:Y:S02]  /*1570*/  IMAD.IADD R26, R27, 0x1, R31 ;  /* 0x000000011b1a7824 */ /* 0x000fe400078e021f */
[----:B------:R-:W-:-:S03]  /*1580*/  IMAD.MOV.U32 R27, RZ, RZ, RZ ;  /* 0x000000ffff1b7224 */ /* 0x000fc600078e00ff */
[----:B------:R-:W-:-:S06]  /*1590*/  SHF.R.U32.HI R26, RZ, 0x8, R26 ;  /* 0x00000008ff1a7819 */ /* 0x000fcc000001161a */
[----:B------:R-:W0:Y:S02]  /*15a0*/  I2F.U64 R26, R26 ;  /* 0x0000001a001a7312 */ /* 0x000e240000301000 */
[----:B0-----:R-:W-:-:S05]  /*15b0*/  FMUL R31, R26, 5.9604644775390625e-08 ;  /* 0x338000001a1f7820 */ /* 0x001fca0000400000 */
[----:B------:R-:W-:-:S04]  /*15c0*/  FSETP.GEU.AND P0, PT, R31, 0.5, PT ;  /* 0x3f0000001f00780b */ /* 0x000fc80003f0e000 */
[----:B------:R-:W-:Y:S01]  /*15d0*/  SEL R31, RZ, 0x1, !P0 ;  /* 0x00000001ff1f7807 */ /* 0x000fe20004000000 */
[----:B------:R-:W-:Y:S08]  /*15e0*/  BRA `(.L_x_18) ;  /* 0x0000000800487947 */ /* 0x000ff00003800000 */
.L_x_16:
[----:B------:R-:W-:-:S13]  /*15f0*/  ISETP.GT.AND P0, PT, R12, 0x9, PT ;  /* 0x000000090c00780c */ /* 0x000fda0003f04270 */
[----:B------:R-:W-:Y:S05]  /*1600*/  @P0 BRA `(.L_x_19) ;  /* 0x0000000000dc0947 */ /* 0x000fea0003800000 */
[----:B------:R-:W-:-:S05]  /*1610*/  IMAD.MOV.U32 R27, RZ, RZ, -0x7 ;  /* 0xfffffff9ff1b7424 */ /* 0x000fca00078e00ff */
[----:B------:R-:W-:-:S05]  /*1620*/  VIADDMNMX.U32 R26, R12, R27, 0x3, PT ;  /* 0x000000030c1a7446 */ /* 0x000fca000380001b */
[----:B------:R-:W-:-:S04]  /*1630*/  IMAD.SHL.U32 R34, R26, 0x4, RZ ;  /* 0x000000041a227824 */ /* 0x000fc800078e00ff */
[----:B------:R-:W0:Y:S02]  /*1640*/  LDC R26, c[0x2][R34+0x1c] ;  /* 0x00800700221a7b82 */ /* 0x000e240000000800 */
[----:B0-----:R-:W-:-:S04]  /*1650*/  SHF.R.S32.HI R27, RZ, 0x1f, R26 ;  /* 0x0000001fff1b7819 */ /* 0x001fc8000001141a */
.L_x_59:
[----:B------:R-:W-:Y:S05]  /*1660*/  BRX R26 -0x1670                                                         (*"BRANCH_TARGETS .L_x_60,.L_x_61,.L_x_62,.L_x_53"*) ;  /* 0xffffffe81a647949 */ /* 0x000fea000383ffff */
.L_x_62:
[----:B------:R-:W-:Y:S01]  /*1670*/  ISETP.NE.AND P0, PT, R17, RZ, PT ;  /* 0x000000ff1100720c */ /* 0x000fe20003f05270 */
[----:B------:R-:W-:-:S12]  /*1680*/  IMAD.MOV.U32 R31, RZ, RZ, 0x1 ;  /* 0x00000001ff1f7424 */ /* 0x000fd800078e00ff */
[----:B------:R-:W-:Y:S05]  /*1690*/  @!P0 BRA `(.L_x_18) ;  /* 0x00000008001c8947 */ /* 0x000fea0003800000 */
[----:B------:R-:W-:-:S04]  /*16a0*/  ISETP.NE.AND P0, PT, R32, -0x1, PT ;  /* 0xffffffff2000780c */ /* 0x000fc80003f05270 */
[----:B------:R-:W-:Y:S01]  /*16b0*/  SEL R31, R32, RZ, P0 ;  /* 0x000000ff201f7207 */ /* 0x000fe20000000000 */
[----:B------:R-:W-:Y:S08]  /*16c0*/  BRA `(.L_x_18) ;  /* 0x0000000800107947 */ /* 0x000ff00003800000 */
.L_x_60:
[C---:B------:R-:W-:Y:S02]  /*16d0*/  ISETP.NE.AND P0, PT, R31.reuse, -0x1, PT ;  /* 0xffffffff1f00780c */ /* 0x040fe40003f05270 */
[----:B------:R-:W-:-:S04]  /*16e0*/  IADD3 R31, PT, PT, -R31, 0x1, RZ ;  /* 0x000000011f1f7810 */ /* 0x000fc80007ffe1ff */
[----:B------:R-:W-:Y:S01]  /*16f0*/  SEL R31, R31, RZ, P0 ;  /* 0x000000ff1f1f7207 */ /* 0x000fe20000000000 */
[----:B------:R-:W-:Y:S06]  /*1700*/  BRA `(.L_x_18) ;  /* 0x0000000800007947 */ /* 0x000fec0003800000 */
.L_x_61:
        /* <DEDUP_REMOVED lines=29> */
[----:B------:R-:W-:-:S03]  /*18e0*/  HFMA2 R27, -RZ, RZ, 0, 0 ;  /* 0x00000000ff1b7431 */ /* 0x000fc600000001ff */
[----:B------:R-:W-:-:S06]  /*18f0*/  SHF.R.U32.HI R26, RZ, 0x8, R26 ;  /* 0x00000008ff1a7819 */ /* 0x000fcc000001161a */
[----:B------:R-:W0:Y:S02]  /*1900*/  I2F.U64 R26, R26 ;  /* 0x0000001a001a7312 */ /* 0x000e240000301000 */
[----:B0-----:R-:W-:-:S05]  /*1910*/  FMUL R31, R26, 5.9604644775390625e-08 ;  /* 0x338000001a1f7820 */ /* 0x001fca0000400000 */
[----:B------:R-:W-:Y:S01]  /*1920*/  FSETP.GEU.AND P0, PT, R31, 0.10000000149011611938, PT ;  /* 0x3dcccccd1f00780b */ /* 0x000fe20003f0e000 */
[----:B------:R-:W-:-:S12]  /*1930*/  IMAD.MOV.U32 R31, RZ, RZ, 0x1 ;  /* 0x00000001ff1f7424 */ /* 0x000fd800078e00ff */
[----:B------:R-:W-:Y:S05]  /*1940*/  @!P0 BRA `(.L_x_18) ;  /* 0x0000000400708947 */ /* 0x000fea0003800000 */
[----:B------:R-:W-:-:S04]  /*1950*/  ISETP.NE.AND P0, PT, R32, -0x1, PT ;  /* 0xffffffff2000780c */ /* 0x000fc80003f05270 */
[----:B------:R-:W-:Y:S01]  /*1960*/  SEL R31, R32, RZ, P0 ;  /* 0x000000ff201f7207 */ /* 0x000fe20000000000 */
[----:B------:R-:W-:Y:S08]  /*1970*/  BRA `(.L_x_18) ;  /* 0x0000000400647947 */ /* 0x000ff00003800000 */
.L_x_19:
[----:B------:R-:W-:-:S05]  /*1980*/  IMAD.MOV.U32 R27, RZ, RZ, -0xa ;  /* 0xfffffff6ff1b7424 */ /* 0x000fca00078e00ff */
[----:B------:R-:W-:-:S05]  /*1990*/  VIADDMNMX.U32 R26, R12, R27, 0x3, PT ;  /* 0x000000030c1a7446 */ /* 0x000fca000380001b */
[----:B------:R-:W-:-:S04]  /*19a0*/  IMAD.SHL.U32 R34, R26, 0x4, RZ ;  /* 0x000000041a227824 */ /* 0x000fc800078e00ff */
[----:B------:R-:W0:Y:S02]  /*19b0*/  LDC R26, c[0x2][R34+0x2c] ;  /* 0x00800b00221a7b82 */ /* 0x000e240000000800 */
[----:B0-----:R-:W-:-:S04]  /*19c0*/  SHF.R.S32.HI R27, RZ, 0x1f, R26 ;  /* 0x0000001fff1b7819 */ /* 0x001fc8000001141a */
.L_x_64:
[----:B------:R-:W-:Y:S05]  /*19d0*/  BRX R26 -0x19e0                                                         (*"BRANCH_TARGETS .L_x_65,.L_x_66,.L_x_67,.L_x_53"*) ;  /* 0xffffffe41a887949 */ /* 0x000fea000383ffff */
.L_x_53:
[----:B------:R-:W-:Y:S01]  /*19e0*/  IMAD.MOV.U32 R31, RZ, RZ, RZ ;  /* 0x000000ffff1f7224 */ /* 0x000fe200078e00ff */
[----:B------:R-:W-:Y:S06]  /*19f0*/  BRA `(.L_x_18) ;  /* 0x0000000400447947 */ /* 0x000fec0003800000 */
.L_x_65:
[----:B------:R-:W-:-:S04]  /*1a00*/  ISETP.NE.AND P0, PT, R31, -0x1, PT ;  /* 0xffffffff1f00780c */ /* 0x000fc80003f05270 */
[----:B------:R-:W-:Y:S01]  /*1a10*/  SEL R31, R31, RZ, P0 ;  /* 0x000000ff1f1f7207 */ /* 0x000fe20000000000 */
[----:B------:R-:W-:Y:S08]  /*1a20*/  BRA `(.L_x_18) ;  /* 0x0000000400387947 */ /* 0x000ff00003800000 */
.L_x_66:
[----:B------:R-:W-:-:S04]  /*1a30*/  ISETP.NE.AND P0, PT, R32, -0x1, PT ;  /* 0xffffffff2000780c */ /* 0x000fc80003f05270 */
[----:B------:R-:W-:Y:S01]  /*1a40*/  SEL R31, R32, 0x1, P0 ;  /* 0x00000001201f7807 */ /* 0x000fe20000000000 */
[----:B------:R-:W-:Y:S08]  /*1a50*/  BRA `(.L_x_18) ;  /* 0x00000004002c7947 */ /* 0x000ff00003800000 */
.L_x_67:
[----:B------:R-:W-:-:S13]  /*1a60*/  ISETP.GT.AND P0, PT, R2, RZ, PT ;  /* 0x000000ff0200720c */ /* 0x000fda0003f04270 */
[----:B------:R-:W-:Y:S05]  /*1a70*/  @P0 BRA `(.L_x_20) ;  /* 0x0000000000140947 */ /* 0x000fea0003800000 */
[----:B------:R-:W2:Y:S04]  /*1a80*/  LD.E R26, desc[UR8][R20.64] ;  /* 0x00000008141a7980 */ /* 0x000ea8000c101900 */
[----:B------:R-:W2:Y:S02]  /*1a90*/  LD.E R27, desc[UR8][R20.64+0x4] ;  /* 0x00000408141b7980 */ /* 0x000ea4000c101900 */
[----:B--2---:R-:W-:-:S04]  /*1aa0*/  FSETP.GE.AND P0, PT, R26, R27, PT ;  /* 0x0000001b1a00720b */ /* 0x004fc80003f06000 */
[----:B------:R-:W-:Y:S01]  /*1ab0*/  SEL R31, RZ, 0x1, P0 ;  /* 0x00000001ff1f7807 */ /* 0x000fe20000000000 */
[----:B------:R-:W-:Y:S08]  /*1ac0*/  BRA `(.L_x_18) ;  /* 0x0000000400107947 */ /* 0x000ff00003800000 */
.L_x_20:
        /* <DEDUP_REMOVED lines=33> */
[----:B------:R-:W-:-:S13]  /*1ce0*/  FSETP.GEU.AND P0, PT, R35, R4, PT ;  /* 0x000000042300720b */ /* 0x000fda0003f0e000 */
[----:B------:R-:W-:Y:S05]  /*1cf0*/  @P0 BRA `(.L_x_21) ;  /* 0x00000000006c0947 */ /* 0x000fea0003800000 */
[----:B------:R-:W-:Y:S02]  /*1d00*/  LOP3.LUT R31, R31, 0x4fa9d69e, RZ, 0x3c, !PT ;  /* 0x4fa9d69e1f1f7812 */ /* 0x000fe400078e3cff */
[----:B------:R-:W-:Y:S02]  /*1d10*/  LOP3.LUT R27, R34, 0x85655c7a, RZ, 0x3c, !PT ;  /* 0x85655c7a221b7812 */ /* 0x000fe400078e3cff */
        /* <DEDUP_REMOVED lines=25> */
.L_x_21:
[----:B------:R-:W-:-:S04]  /*1eb0*/  IMAD.SHL.U32 R27, R28, 0x2, RZ ;  /* 0x000000021c1b7824 */ /* 0x000fc800078e00ff */
[----:B------:R-:W-:-:S05]  /*1ec0*/  IMAD.WIDE.U32 R26, R27, 0x4, R20 ;  /* 0x000000041b1a7825 */ /* 0x000fca00078e0014 */
[----:B------:R-:W2:Y:S04]  /*1ed0*/  LD.E R31, desc[UR8][R26.64] ;  /* 0x000000081a1f7980 */ /* 0x000ea8000c101900 */
[----:B------:R-:W2:Y:S02]  /*1ee0*/  LD.E R34, desc[UR8][R26.64+0x4] ;  /* 0x000004081a227980 */ /* 0x000ea4000c101900 */
[----:B--2---:R-:W-:-:S04]  /*1ef0*/  FSETP.GE.AND P0, PT, R31, R34, PT ;  /* 0x000000221f00720b */ /* 0x004fc80003f06000 */
[----:B------:R-:W-:-:S09]  /*1f00*/  SEL R31, RZ, 0x1, P0 ;  /* 0x00000001ff1f7807 */ /* 0x000fd20000000000 */
.L_x_18:
[----:B------:R-:W-:Y:S05]  /*1f10*/  BSYNC.RECONVERGENT B0 ;  /* 0x0000000000007941 */ /* 0x000fea0003800200 */
.L_x_15:
[----:B------:R-:W-:Y:S01]  /*1f20*/  ISETP.GT.AND P0, PT, R14, 0x6, PT ;  /* 0x000000060e00780c */ /* 0x000fe20003f04270 */
[----:B------:R-:W-:-:S12]  /*1f30*/  BSSY.RECONVERGENT B0, `(.L_x_22) ;  /* 0x0000109000007945 */ /* 0x000fd80003800200 */
[----:B------:R-:W-:Y:S05]  /*1f40*/  @P0 BRA `(.L_x_23) ;  /* 0x0000000400c40947 */ /* 0x000fea0003800000 */
[----:B------:R-:W-:-:S13]  /*1f50*/  ISETP.GT.AND P0, PT, R14, 0x3, PT ;  /* 0x000000030e00780c */ /* 0x000fda0003f04270 */
[----:B------:R-:W-:Y:S05]  /*1f60*/  @P0 BRA `(.L_x_24) ;  /* 0x0000000000e80947 */ /* 0x000fea0003800000 */
[----:B------:R-:W-:Y:S01]  /*1f70*/  ISETP.NE.AND P0, PT, R14, 0x1, PT ;  /* 0x000000010e00780c */ /* 0x000fe20003f05270 */
[----:B------:R-:W-:-:S12]  /*1f80*/  IMAD.MOV.U32 R32, RZ, RZ, R14 ;  /* 0x000000ffff207224 */ /* 0x000fd800078e000e */
[----:B------:R-:W-:Y:S05]  /*1f90*/  @!P0 BRA `(.L_x_25) ;  /* 0x0000001000088947 */ /* 0x000fea0003800000 */
[----:B------:R-:W-:-:S05]  /*1fa0*/  IMAD.MOV.U32 R27, RZ, RZ, -0x2 ;  /* 0xfffffffeff1b7424 */ /* 0x000fca00078e00ff */
[----:B------:R-:W-:-:S05]  /*1fb0*/  VIADDMNMX.U32 R26, R14, R27, 0x2, PT ;  /* 0x000000020e1a7446 */ /* 0x000fca000380001b */
[----:B------:R-:W-:-:S04]  /*1fc0*/  IMAD.SHL.U32 R32, R26, 0x4, RZ ;  /* 0x000000041a207824 */ /* 0x000fc800078e00ff */
[----:B------:R-:W0:Y:S02]  /*1fd0*/  LDC R26, c[0x2][R32+0x3c] ;  /* 0x00800f00201a7b82 */ /* 0x000e240000000800 */
[----:B0-----:R-:W-:-:S04]  /*1fe0*/  SHF.R.S32.HI R27, RZ, 0x1f, R26 ;  /* 0x0000001fff1b7819 */ /* 0x001fc8000001141a */
.L_x_69:
[----:B------:R-:W-:Y:S05]  /*1ff0*/  BRX R26 -0x2000                                                         (*"BRANCH_TARGETS .L_x_70,.L_x_71,.L_x_72"*) ;  /* 0xffffffe01a007949 */ /* 0x000fea000383ffff */
.L_x_71:
[----:B------:R-:W-:Y:S01]  /*2000*/  ISETP.NE.AND P0, PT, R29, -0x1, PT ;  /* 0xffffffff1d00780c */ /* 0x000fe20003f05270 */
[----:B------:R-:W-:-:S12]  /*2010*/  IMAD.MOV.U32 R32, RZ, RZ, RZ ;  /* 0x000000ffff207224 */ /* 0x000fd800078e00ff */
[----:B------:R-:W-:Y:S05]  /*2020*/  @!P0 BRA `(.L_x_25) ;  /* 0x0000000c00e48947 */ /* 0x000fea0003800000 */
[----:B------:R-:W-:Y:S01]  /*2030*/  ISETP.NE.AND P0, PT, R29, 0x1, PT ;  /* 0x000000011d00780c */ /* 0x000fe20003f05270 */
[----:B------:R-:W-:-:S12]  /*2040*/  IMAD.MOV.U32 R32, RZ, RZ, R29 ;  /* 0x000000ffff207224 */ /* 0x000fd800078e001d */
[----:B------:R-:W-:Y:S05]  /*2050*/  @P0 BRA `(.L_x_25) ;  /* 0x0000000c00d80947 */ /* 0x000fea0003800000 */
        /* <DEDUP_REMOVED lines=35> */
[----:B------:R-:W-:Y:S01]  /*2290*/  FSETP.GEU.AND P0, PT, R32, R9, PT ;  /* 0x000000092000720b */ /* 0x000fe20003f0e000 */
[----:B------:R-:W-:-:S12]  /*22a0*/  IMAD.MOV.U32 R32, RZ, RZ, RZ ;  /* 0x000000ffff207224 */ /* 0x000fd800078e00ff */
[----:B------:R-:W-:Y:S05]  /*22b0*/  @!P0 BRA `(.L_x_25) ;  /* 0x0000000c00408947 */ /* 0x000fea0003800000 */
[----:B------:R-:W-:Y:S01]  /*22c0*/  IMAD.MOV.U32 R32, RZ, RZ, 0x1 ;  /* 0x00000001ff207424 */ /* 0x000fe200078e00ff */
[----:B------:R-:W-:Y:S06]  /*22d0*/  BRA `(.L_x_25) ;  /* 0x0000000c00387947 */ /* 0x000fec0003800000 */
.L_x_70:
[----:B------:R-:W-:-:S04]  /*22e0*/  ISETP.NE.AND P0, PT, R29, -0x1, PT ;  /* 0xffffffff1d00780c */ /* 0x000fc80003f05270 */
[----:B------:R-:W-:Y:S01]  /*22f0*/  SEL R32, R29, RZ, P0 ;  /* 0x000000ff1d207207 */ /* 0x000fe20000000000 */
[----:B------:R-:W-:Y:S08]  /*2300*/  BRA `(.L_x_25) ;  /* 0x0000000c002c7947 */ /* 0x000ff00003800000 */
.L_x_24:
[----:B------:R-:W-:-:S05]  /*2310*/  IMAD.MOV.U32 R27, RZ, RZ, -0x4 ;  /* 0xfffffffcff1b7424 */ /* 0x000fca00078e00ff */
[----:B------:R-:W-:-:S05]  /*2320*/  VIADDMNMX.U32 R26, R14, R27, 0x3, PT ;  /* 0x000000030e1a7446 */ /* 0x000fca000380001b */
[----:B------:R-:W-:-:S04]  /*2330*/  IMAD.SHL.U32 R34, R26, 0x4, RZ ;  /* 0x000000041a227824 */ /* 0x000fc800078e00ff */
[----:B------:R-:W0:Y:S02]  /*2340*/  LDC R26, c[0x2][R34+0x48] ;  /* 0x00801200221a7b82 */ /* 0x000e240000000800 */
[----:B0-----:R-:W-:-:S04]  /*2350*/  SHF.R.S32.HI R27, RZ, 0x1f, R26 ;  /* 0x0000001fff1b7819 */ /* 0x001fc8000001141a */
.L_x_73:
[----:B------:R-:W-:Y:S05]  /*2360*/  BRX R26 -0x2370                                                         (*"BRANCH_TARGETS .L_x_74,.L_x_75,.L_x_76,.L_x_72"*) ;  /* 0xffffffdc1a247949 */ /* 0x000fea000383ffff */
.L_x_76:
[C---:B------:R-:W-:Y:S02]  /*2370*/  ISETP.NE.AND P0, PT, R32.reuse, R29, PT ;  /* 0x0000001d2000720c */ /* 0x040fe40003f05270 */
[----:B------:R-:W-:-:S11]  /*2380*/  ISETP.NE.AND P1, PT, R32, -0x1, PT ;  /* 0xffffffff2000780c */ /* 0x000fd60003f25270 */
[----:B------:R-:W-:Y:S02]  /*2390*/  @P0 IADD3 R26, PT, PT, -R33, 0x1, RZ ;  /* 0x00000001211a0810 */ /* 0x000fe40007ffe1ff */
[----:B------:R-:W-:Y:S02]  /*23a0*/  @!P0 SEL R32, R32, RZ, P1 ;  /* 0x000000ff20208207 */ /* 0x000fe40000800000 */
[----:B------:R-:W-:Y:S01]  /*23b0*/  @P0 SEL R32, R26, 0x1, P1 ;  /* 0x000000011a200807 */ /* 0x000fe20000800000 */
[----:B------:R-:W-:Y:S06]  /*23c0*/  BRA `(.L_x_25) ;  /* 0x0000000800fc7947 */ /* 0x000fec0003800000 */
.L_x_74:
[----:B------:R-:W-:-:S04]  /*23d0*/  ISETP.NE.AND P0, PT, R15, RZ, PT ;  /* 0x000000ff0f00720c */ /* 0x000fc80003f05270 */
[----:B------:R-:W-:Y:S01]  /*23e0*/  SEL R32, RZ, 0x1, !P0 ;  /* 0x00000001ff207807 */ /* 0x000fe20004000000 */
[----:B------:R-:W-:Y:S08]  /*23f0*/  BRA `(.L_x_25) ;  /* 0x0000000800f07947 */ /* 0x000ff00003800000 */
.L_x_75:
        /* <DEDUP_REMOVED lines=38> */
.L_x_23:
[----:B------:R-:W-:-:S13]  /*2660*/  ISETP.GT.AND P0, PT, R14, 0x9, PT ;  /* 0x000000090e00780c */ /* 0x000fda0003f04270 */
[----:B------:R-:W-:Y:S05]  /*2670*/  @P0 BRA `(.L_x_26) ;  /* 0x0000000000e40947 */ /* 0x000fea0003800000 */
[----:B------:R-:W-:-:S05]  /*2680*/  IMAD.MOV.U32 R27, RZ, RZ, -0x7 ;  /* 0xfffffff9ff1b7424 */ /* 0x000fca00078e00ff */
[----:B------:R-:W-:-:S05]  /*2690*/  VIADDMNMX.U32 R26, R14, R27, 0x3, PT ;  /* 0x000000030e1a7446 */ /* 0x000fca000380001b */
[----:B------:R-:W-:-:S04]  /*26a0*/  IMAD.SHL.U32 R33, R26, 0x4, RZ ;  /* 0x000000041a217824 */ /* 0x000fc800078e00ff */
[----:B------:R-:W0:Y:S02]  /*26b0*/  LDC R26, c[0x2][R33+0x58] ;  /* 0x00801600211a7b82 */ /* 0x000e240000000800 */
[----:B0-----:R-:W-:-:S04]  /*26c0*/  SHF.R.S32.HI R27, RZ, 0x1f, R26 ;  /* 0x0000001fff1b7819 */ /* 0x001fc8000001141a */
.L_x_78:
[----:B------:R-:W-:Y:S05]  /*26d0*/  BRX R26 -0x26e0                                                         (*"BRANCH_TARGETS .L_x_79,.L_x_80,.L_x_81,.L_x_72"*) ;  /* 0xffffffd81a487949 */ /* 0x000fea000383ffff */
.L_x_81:
[----:B------:R-:W-:Y:S01]  /*26e0*/  ISETP.NE.AND P0, PT, R15, RZ, PT ;  /* 0x000000ff0f00720c */ /* 0x000fe20003f05270 */
[----:B------:R-:W-:-:S12]  /*26f0*/  IMAD.MOV.U32 R32, RZ, RZ, 0x1 ;  /* 0x00000001ff207424 */ /* 0x000fd800078e00ff */
[----:B------:R-:W-:Y:S05]  /*2700*/  @!P0 BRA `(.L_x_25) ;  /* 0x00000008002c8947 */ /* 0x000fea0003800000 */
[----:B------:R-:W-:-:S04]  /*2710*/  ISETP.NE.AND P0, PT, R29, -0x1, PT ;  /* 0xffffffff1d00780c */ /* 0x000fc80003f05270 */
[----:B------:R-:W-:Y:S01]  /*2720*/  SEL R32, R29, RZ, P0 ;  /* 0x000000ff1d207207 */ /* 0x000fe20000000000 */
[----:B------:R-:W-:Y:S08]  /*2730*/  BRA `(.L_x_25) ;  /* 0x0000000800207947 */ /* 0x000ff00003800000 */
.L_x_79:
[C---:B------:R-:W-:Y:S02]  /*2740*/  ISETP.NE.AND P0, PT, R32.reuse, -0x1, PT ;  /* 0xffffffff2000780c */ /* 0x040fe40003f05270 */
[----:B------:R-:W-:-:S04]  /*2750*/  IADD3 R32, PT, PT, -R32, 0x1, RZ ;  /* 0x0000000120207810 */ /* 0x000fc80007ffe1ff */
[----:B------:R-:W-:Y:S01]  /*2760*/  SEL R32, R32, RZ, P0 ;  /* 0x000000ff20207207 */ /* 0x000fe20000000000 */
[----:B------:R-:W-:Y:S06]  /*2770*/  BRA `(.L_x_25) ;  /* 0x0000000800107947 */ /* 0x000fec0003800000 */
.L_x_80:
        /* <DEDUP_REMOVED lines=41> */
.L_x_26:
[----:B------:R-:W-:-:S05]  /*2a10*/  IMAD.MOV.U32 R27, RZ, RZ, -0xa ;  /* 0xfffffff6ff1b7424 */ /* 0x000fca00078e00ff */
[----:B------:R-:W-:-:S05]  /*2a20*/  VIADDMNMX.U32 R26, R14, R27, 0x3, PT ;  /* 0x000000030e1a7446 */ /* 0x000fca000380001b */
[----:B------:R-:W-:-:S04]  /*2a30*/  IMAD.SHL.U32 R33, R26, 0x4, RZ ;  /* 0x000000041a217824 */ /* 0x000fc800078e00ff */
[----:B------:R-:W0:Y:S02]  /*2a40*/  LDC R26, c[0x2][R33+0x68] ;  /* 0x00801a00211a7b82 */ /* 0x000e240000000800 */
[----:B0-----:R-:W-:-:S04]  /*2a50*/  SHF.R.S32.HI R27, RZ, 0x1f, R26 ;  /* 0x0000001fff1b7819 */ /* 0x001fc8000001141a */
.L_x_83:
[----:B------:R-:W-:Y:S05]  /*2a60*/  BRX R26 -0x2a70                                                         (*"BRANCH_TARGETS .L_x_84,.L_x_85,.L_x_86,.L_x_72"*) ;  /* 0xffffffd41a647949 */ /* 0x000fea000383ffff */
.L_x_72:
[----:B------:R-:W-:Y:S01]  /*2a70*/  IMAD.MOV.U32 R32, RZ, RZ, RZ ;  /* 0x000000ffff207224 */ /* 0x000fe200078e00ff */
[----:B------:R-:W-:Y:S06]  /*2a80*/  BRA `(.L_x_25) ;  /* 0x00000004004c7947 */ /* 0x000fec0003800000 */
.L_x_84:
[----:B------:R-:W-:-:S04]  /*2a90*/  ISETP.NE.AND P0, PT, R32, -0x1, PT ;  /* 0xffffffff2000780c */ /* 0x000fc80003f05270 */
[----:B------:R-:W-:Y:S01]  /*2aa0*/  SEL R32, R32, RZ, P0 ;  /* 0x000000ff20207207 */ /* 0x000fe20000000000 */
[----:B------:R-:W-:Y:S08]  /*2ab0*/  BRA `(.L_x_25) ;  /* 0x0000000400407947 */ /* 0x000ff00003800000 */
.L_x_85:
[----:B------:R-:W-:-:S04]  /*2ac0*/  ISETP.NE.AND P0, PT, R29, -0x1, PT ;  /* 0xffffffff1d00780c */ /* 0x000fc80003f05270 */
[----:B------:R-:W-:Y:S01]  /*2ad0*/  SEL R32, R29, 0x1, P0 ;  /* 0x000000011d207807 */ /* 0x000fe20000000000 */
[----:B------:R-:W-:Y:S08]  /*2ae0*/  BRA `(.L_x_25) ;  /* 0x0000000400347947 */ /* 0x000ff00003800000 */
.L_x_86:
[----:B------:R-:W-:-:S13]  /*2af0*/  ISETP.GT.AND P0, PT, R7, RZ, PT ;  /* 0x000000ff0700720c */ /* 0x000fda0003f04270 */
[----:B------:R-:W-:Y:S05]  /*2b00*/  @P0 BRA `(.L_x_27) ;  /* 0x0000000000140947 */ /* 0x000fea0003800000 */
[----:B------:R-:W2:Y:S04]  /*2b10*/  LD.E R26, desc[UR8][R22.64] ;  /* 0x00000008161a7980 */ /* 0x000ea8000c101900 */
[----:B------:R-:W2:Y:S02]  /*2b20*/  LD.E R27, desc[UR8][R22.64+0x4] ;  /* 0x00000408161b7980 */ /* 0x000ea4000c101900 */
[----:B--2---:R-:W-:-:S04]  /*2b30*/  FSETP.GE.AND P0, PT, R26, R27, PT ;  /* 0x0000001b1a00720b */ /* 0x004fc80003f06000 */
[----:B------:R-:W-:Y:S01]  /*2b40*/  SEL R32, RZ, 0x1, P0 ;  /* 0x00000001ff207807 */ /* 0x000fe20000000000 */
[----:B------:R-:W-:Y:S08]  /*2b50*/  BRA `(.L_x_25) ;  /* 0x0000000400187947 */ /* 0x000ff00003800000 */
.L_x_27:
        /* <DEDUP_REMOVED lines=64> */
.L_x_28:
[----:B------:R-:W-:-:S04]  /*2f60*/  IMAD.SHL.U32 R27, R16, 0x2, RZ ;  /* 0x00000002101b7824 */ /* 0x000fc800078e00ff */
[----:B------:R-:W-:-:S05]  /*2f70*/  IMAD.WIDE.U32 R26, R27, 0x4, R22 ;  /* 0x000000041b1a7825 */ /* 0x000fca00078e0016 */
[----:B------:R-:W2:Y:S04]  /*2f80*/  LD.E R29, desc[UR8][R26.64] ;  /* 0x000000081a1d7980 */ /* 0x000ea8000c101900 */
[----:B------:R-:W2:Y:S02]  /*2f90*/  LD.E R32, desc[UR8][R26.64+0x4] ;  /* 0x000004081a207980 */ /* 0x000ea4000c101900 */
[----:B--2---:R-:W-:-:S04]  /*2fa0*/  FSETP.GE.AND P0, PT, R29, R32, PT ;  /* 0x000000201d00720b */ /* 0x004fc80003f06000 */
[----:B------:R-:W-:-:S09]  /*2fb0*/  SEL R32, RZ, 0x1, P0 ;  /* 0x00000001ff207807 */ /* 0x000fd20000000000 */
.L_x_25:
[----:B------:R-:W-:Y:S05]  /*2fc0*/  BSYNC.RECONVERGENT B0 ;  /* 0x0000000000007941 */ /* 0x000fea0003800200 */
.L_x_22:
[----:B------:R-:W-:Y:S01]  /*2fd0*/  IMAD.SHL.U32 R27, R31, 0x2, RZ ;  /* 0x000000021f1b7824 */ /* 0x000fe200078e00ff */
[----:B------:R-:W-:Y:S01]  /*2fe0*/  ISETP.NE.AND P0, PT, R12, 0xc, PT ;  /* 0x0000000c0c00780c */ /* 0x000fe20003f05270 */
[----:B------:R-:W-:Y:S03]  /*2ff0*/  BSSY.RECONVERGENT B0, `(.L_x_29) ;  /* 0x000002e000007945 */ /* 0x000fe60003800200 */
[----:B------:R-:W-:-:S04]  /*3000*/  LOP3.LUT R27, R32, R27, RZ, 0xfc, !PT ;  /* 0x0000001b201b7212 */ /* 0x000fc800078efcff */
[----:B------:R-:W-:-:S04]  /*3010*/  SHF.L.U32 R27, R27, 0x2, RZ ;  /* 0x000000021b1b7819 */ /* 0x000fc800000006ff */
[----:B------:R-:W0:Y:S08]  /*3020*/  LDC R41, c[0x3][R27] ;  /* 0x00c000001b297b82 */ /* 0x000e300000000800 */
[----:B------:R-:W1:Y:S01]  /*3030*/  LDC R33, c[0x3][R27+0x10] ;  /* 0x00c004001b217b82 */ /* 0x000e620000000800 */
[----:B0-----:R-:W-:Y:S02]  /*3040*/  IMAD.IADD R8, R41, 0x1, R8 ;  /* 0x0000000129087824 */ /* 0x001fe400078e0208 */
[----:B-1----:R-:W-:Y:S01]  /*3050*/  IMAD.IADD R10, R33, 0x1, R10 ;  /* 0x00000001210a7824 */ /* 0x002fe200078e020a */
[----:B------:R-:W-:Y:S06]  /*3060*/  @P0 BRA `(.L_x_30) ;  /* 0x0000000000980947 */ /* 0x000fec0003800000 */
[----:B------:R-:W-:Y:S01]  /*3070*/  IMAD.SHL.U32 R26, R28, 0x2, RZ ;  /* 0x000000021c1a7824 */ /* 0x000fe200078e00ff */
[----:B------:R-:W-:-:S04]  /*3080*/  ISETP.NE.AND P0, PT, R2, RZ, PT ;  /* 0x000000ff0200720c */ /* 0x000fc80003f05270 */
[----:B------:R-:W-:-:S05]  /*3090*/  SEL R26, R26, RZ, P0 ;  /* 0x000000ff1a1a7207 */ /* 0x000fca0000000000 */
[----:B------:R-:W-:-:S04]  /*30a0*/  IMAD.IADD R35, R31, 0x1, R26 ;  /* 0x000000011f237824 */ /* 0x000fc800078e021a */
[----:B------:R-:W-:-:S05]  /*30b0*/  IMAD.WIDE R26, R35, 0x4, R18 ;  /* 0x00000004231a7825 */ /* 0x000fca00078e0212 */
[----:B------:R-:W2:Y:S01]  /*30c0*/  LD.E R29, desc[UR8][R26.64] ;  /* 0x000000081a1d7980 */ /* 0x000ea2000c101900 */
[----:B------:R-:W-:-:S04]  /*30d0*/  IMAD.WIDE R34, R35, 0x4, R20 ;  /* 0x0000000423227825 */ /* 0x000fc800078e0214 */
[----:B--2---:R-:W-:-:S05]  /*30e0*/  VIADD R39, R29, 0x1 ;  /* 0x000000011d277836 */ /* 0x004fca0000000000 */
[----:B------:R0:W-:Y:S04]  /*30f0*/  ST.E desc[UR8][R26.64], R39 ;  /* 0x000000271a007985 */ /* 0x0001e8000c101908 */
[----:B------:R-:W2:Y:S01]  /*3100*/  LD.E R37, desc[UR8][R34.64] ;  /* 0x0000000822257980 */ /* 0x000ea2000c101900 */
[----:B------:R-:W-:Y:S01]  /*3110*/  I2FP.F32.S32 R40, R39 ;  /* 0x0000002700287245 */ /* 0x000fe20000201400 */
[----:B------:R-:W-:Y:S01]  /*3120*/  BSSY.RECONVERGENT B1, `(.L_x_31) ;  /* 0x0000011000017945 */ /* 0x000fe20003800200 */
[----:B------:R-:W-:Y:S02]  /*3130*/  I2FP.F32.S32 R36, R41 ;  /* 0x0000002900247245 */ /* 0x000fe40000201400 */
[----:B------:R-:W1:Y:S01]  /*3140*/  MUFU.RCP R38, R40 ;  /* 0x0000002800267308 */ /* 0x000e620000001000 */
[----:B------:R-:W-:Y:S01]  /*3150*/  ISETP.GE.AND P2, PT, R2, 0x1, PT ;  /* 0x000000010200780c */ /* 0x000fe20003f46270 */
[----:B-1----:R-:W-:-:S04]  /*3160*/  FFMA R41, -R40, R38, 1 ;  /* 0x3f80000028297423 */ /* 0x002fc80000000126 */
[----:B------:R-:W-:Y:S01]  /*3170*/  FFMA R38, R38, R41, R38 ;  /* 0x0000002926267223 */ /* 0x000fe20000000026 */
[----:B--2---:R-:W-:-:S04]  /*3180*/  FADD R29, -R37, R36 ;  /* 0x00000024251d7221 */ /* 0x004fc80000000100 */
[----:B------:R-:W1:Y:S01]  /*3190*/  FCHK P0, R29, R40 ;  /* 0x000000281d007302 */ /* 0x000e620000000000 */
[----:B------:R-:W-:-:S04]  /*31a0*/  FFMA R41, R29, R38, RZ ;  /* 0x000000261d297223 */ /* 0x000fc800000000ff */
[----:B0-----:R-:W-:-:S04]  /*31b0*/  FFMA R26, -R40, R41, R29 ;  /* 0x00000029281a7223 */ /* 0x001fc8000000011d */
[----:B------:R-:W-:Y:S01]  /*31c0*/  FFMA R26, R38, R26, R41 ;  /* 0x0000001a261a7223 */ /* 0x000fe20000000029 */
[----:B-1----:R-:W-:Y:S06]  /*31d0*/  @!P0 BRA `(.L_x_32) ;  /* 0x0000000000148947 */ /* 0x002fec0003800000 */
[----:B------:R-:W-:Y:S01]  /*31e0*/  IMAD.MOV.U32 R26, RZ, RZ, R29 ;  /* 0x000000ffff1a7224 */ /* 0x000fe200078e001d */
[----:B------:R-:W-:Y:S01]  /*31f0*/  MOV R38, 0x3220 ;  /* 0x0000322000267802 */ /* 0x000fe20000000f00 */
[----:B------:R-:W-:-:S07]  /*3200*/  IMAD.MOV.U32 R27, RZ, RZ, R40 ;  /* 0x000000ffff1b7224 */ /* 0x000fce00078e0028 */
[----:B------:R-:W-:Y:S05]  /*3210*/  CALL.REL.NOINC `($__internal_0_$__cuda_sm3x_div_rn_noftz_f32_slowpath) ;  /* 0x00000004002c7944 */ /* 0x000fea0003c00000 */
[----:B------:R-:W-:-:S07]  /*3220*/  IMAD.MOV.U32 R26, RZ, RZ, R29 ;  /* 0x000000ffff1a7224 */ /* 0x000fce00078e001d */
.L_x_32:
[----:B------:R-:W-:Y:S05]  /*3230*/  BSYNC.RECONVERGENT B1 ;  /* 0x0000000000017941 */ /* 0x000fea0003800200 */
.L_x_31:
[----:B------:R-:W-:Y:S01]  /*3240*/  FADD R37, R37, R26 ;  /* 0x0000001a25257221 */ /* 0x000fe20000000000 */
[----:B------:R-:W-:Y:S02]  /*3250*/  @P2 IMAD.SHL.U32 R27, R28, 0x4, RZ ;  /* 0x000000041c1b2824 */ /* 0x000fe400078e00ff */
[----:B------:R-:W-:Y:S02]  /*3260*/  @P2 IMAD.SHL.U32 R36, R31, 0x2, RZ ;  /* 0x000000021f242824 */ /* 0x000fe400078e00ff */
[----:B------:R0:W-:Y:S01]  /*3270*/  ST.E desc[UR8][R34.64], R37 ;  /* 0x0000002522007985 */ /* 0x0001e2000c101908 */
[----:B------:R-:W-:Y:S02]  /*3280*/  @P2 IMAD.SHL.U32 R26, R2, 0x2, RZ ;  /* 0x00000002021a2824 */ /* 0x000fe400078e00ff */
[----:B------:R-:W-:Y:S01]  /*3290*/  @P2 IMAD.MOV.U32 R29, RZ, RZ, -0x1 ;  /* 0xffffffffff1d2424 */ /* 0x000fe200078e00ff */
[----:B------:R-:W-:-:S04]  /*32a0*/  @P2 LOP3.LUT R27, R32, R36, R27, 0xfe, !PT ;  /* 0x00000024201b2212 */ /* 0x000fc800078efe1b */
[----:B------:R-:W-:-:S04]  /*32b0*/  @P2 SHF.L.U32 R26, R29, R26, RZ ;  /* 0x0000001a1d1a2219 */ /* 0x000fc800000006ff */
[----:B0-----:R-:W-:-:S07]  /*32c0*/  @P2 LOP3.LUT R28, R27, R26, RZ, 0x30, !PT ;  /* 0x0000001a1b1c2212 */ /* 0x001fce00078e30ff */
.L_x_30:
[----:B------:R-:W-:Y:S05]  /*32d0*/  BSYNC.RECONVERGENT B0 ;  /* 0x0000000000007941 */ /* 0x000fea0003800200 */
.L_x_29:
[----:B------:R-:W-:Y:S01]  /*32e0*/  ISETP.NE.AND P0, PT, R14, 0xc, PT ;  /* 0x0000000c0e00780c */ /* 0x000fe20003f05270 */
[----:B------:R-:W-:-:S12]  /*32f0*/  BSSY.RECONVERGENT B0, `(.L_x_33) ;  /* 0x0000028000007945 */ /* 0x000fd80003800200 */
[----:B------:R-:W-:Y:S05]  /*3300*/  @P0 BRA `(.L_x_34) ;  /* 0x0000000000980947 */ /* 0x000fea0003800000 */
        /* <DEDUP_REMOVED lines=28> */
.L_x_36:
[----:B------:R-:W-:Y:S05]  /*34d0*/  BSYNC.RECONVERGENT B1 ;  /* 0x0000000000017941 */ /* 0x000fea0003800200 */
.L_x_35:
        /* <DEDUP_REMOVED lines=9> */
.L_x_34:
[----:B------:R-:W-:Y:S05]  /*3570*/  BSYNC.RECONVERGENT B0 ;  /* 0x0000000000007941 */ /* 0x000fea0003800200 */
.L_x_33:
[----:B------:R-:W-:Y:S01]  /*3580*/  ISETP.NE.AND P0, PT, R32, 0x1, PT ;  /* 0x000000012000780c */ /* 0x000fe20003f05270 */
[----:B------:R-:W-:Y:S01]  /*3590*/  UIADD3 UR4, UP0, UPT, UR4, 0x7f4a7c15, URZ ;  /* 0x7f4a7c1504047890 */ /* 0x000fe2000ff1e0ff */
[----:B------:R-:W-:Y:S01]  /*35a0*/  ISETP.NE.AND P1, PT, R31, 0x1, PT ;  /* 0x000000011f00780c */ /* 0x000fe20003f25270 */
[----:B------:R-:W-:Y:S01]  /*35b0*/  UIADD3 UR6, UPT, UPT, UR6, 0x1, URZ ;  /* 0x0000000106067890 */ /* 0x000fe2000fffe0ff */
[----:B------:R-:W-:Y:S01]  /*35c0*/  VIADD R26, R17, 0x1 ;  /* 0x00000001111a7836 */ /* 0x000fe20000000000 */
[----:B------:R-:W-:Y:S01]  /*35d0*/  UIADD3.X UR5, UPT, UPT, UR5, -0x61c88647, URZ, UP0, !UPT ;  /* 0x9e3779b905057890 */ /* 0x000fe200087fe4ff */
[----:B------:R-:W-:Y:S01]  /*35e0*/  VIADD R27, R15, 0x1 ;  /* 0x000000010f1b7836 */ /* 0x000fe20000000000 */
[----:B------:R-:W-:-:S06]  /*35f0*/  UISETP.NE.AND UP0, UPT, UR6, URZ, UPT ;  /* 0x000000ff0600728c */ /* 0x000fcc000bf05270 */
[----:B------:R-:W-:Y:S02]  /*3600*/  @P0 IMAD.MOV R26, RZ, RZ, R17 ;  /* 0x000000ffff1a0224 */ /* 0x000fe400078e0211 */
[----:B------:R-:W-:Y:S02]  /*3610*/  @P1 IMAD.MOV R27, RZ, RZ, R15 ;  /* 0x000000ffff1b1224 */ /* 0x000fe400078e020f */
[----:B------:R-:W-:Y:S02]  /*3620*/  IMAD.MOV.U32 R17, RZ, RZ, R26 ;  /* 0x000000ffff117224 */ /* 0x000fe400078e001a */
[----:B------:R-:W-:Y:S01]  /*3630*/  IMAD.MOV.U32 R15, RZ, RZ, R27 ;  /* 0x000000ffff0f7224 */ /* 0x000fe200078e001b */
[----:B------:R-:W-:Y:S06]  /*3640*/  BRA.U UP0, `(.L_x_37) ;  /* 0xffffffd9003c7547 */ /* 0x000fec000b83ffff */
.L_x_14:
[----:B------:R-:W0:Y:S02]  /*3650*/  LDCU.64 UR10, c[0x0][0x398] ;  /* 0x00007300ff0a77ac */ /* 0x000e240008000a00 */
[C---:B0-----:R-:W-:Y:S02]  /*3660*/  LEA R4, P0, R0.reuse, UR10, 0x2 ;  /* 0x0000000a00047c11 */ /* 0x041fe4000f8010ff */
[C---:B------:R-:W-:Y:S02]  /*3670*/  LEA R2, P1, R3.reuse, UR10, 0x2 ;  /* 0x0000000a03027c11 */ /* 0x040fe4000f8210ff */
[----:B------:R-:W-:Y:S02]  /*3680*/  LEA.HI.X R5, R0, UR11, R5, 0x2, P0 ;  /* 0x0000000b00057c11 */ /* 0x000fe400080f1405 */
[----:B------:R-:W-:-:S03]  /*3690*/  LEA.HI.X R3, R3, UR11, RZ, 0x2, P1 ;  /* 0x0000000b03037c11 */ /* 0x000fc600088f14ff */
[----:B------:R-:W-:Y:S04]  /*36a0*/  REDG.E.ADD.STRONG.GPU desc[UR8][R4.64], R8 ;  /* 0x000000080400798e */ /* 0x000fe8000c12e108 */
[----:B------:R-:W-:Y:S01]  /*36b0*/  REDG.E.ADD.STRONG.GPU desc[UR8][R2.64], R10 ;  /* 0x0000000a0200798e */ /* 0x000fe2000c12e108 */
[----:B------:R-:W-:Y:S05]  /*36c0*/  EXIT ;  /* 0x000000000000794d */ /* 0x000fea0003800000 */
        .weak           $__internal_0_$__cuda_sm3x_div_rn_noftz_f32_slowpath
        .type           $__internal_0_$__cuda_sm3x_div_rn_noftz_f32_slowpath,@function
        .size           $__internal_0_$__cuda_sm3x_div_rn_noftz_f32_slowpath,(.L_x_88 - $__internal_0_$__cuda_sm3x_div_rn_noftz_f32_slowpath)
$__internal_0_$__cuda_sm3x_div_rn_noftz_f32_slowpath:
[----:B------:R-:W-:Y:S01]  /*36d0*/  SHF.R.U32.HI R36, RZ, 0x17, R27 ;  /* 0x00000017ff247819 */ /* 0x000fe2000001161b */
[----:B------:R-:W-:Y:S01]  /*36e0*/  BSSY.RECONVERGENT B2, `(.L_x_38) ;  /* 0x0000063000027945 */ /* 0x000fe20003800200 */
[----:B------:R-:W-:Y:S02]  /*36f0*/  SHF.R.U32.HI R39, RZ, 0x17, R26 ;  /* 0x00000017ff277819 */ /* 0x000fe4000001161a */
[----:B------:R-:W-:Y:S02]  /*3700*/  LOP3.LUT R36, R36, 0xff, RZ, 0xc0, !PT ;  /* 0x000000ff24247812 */ /* 0x000fe400078ec0ff */
[----:B------:R-:W-:-:S03]  /*3710*/  LOP3.LUT R39, R39, 0xff, RZ, 0xc0, !PT ;  /* 0x000000ff27277812 */ /* 0x000fc600078ec0ff */
[----:B------:R-:W-:Y:S02]  /*3720*/  VIADD R40, R36, 0xffffffff ;  /* 0xffffffff24287836 */ /* 0x000fe40000000000 */
[----:B------:R-:W-:-:S03]  /*3730*/  VIADD R29, R39, 0xffffffff ;  /* 0xffffffff271d7836 */ /* 0x000fc60000000000 */
[----:B------:R-:W-:-:S04]  /*3740*/  ISETP.GT.U32.AND P0, PT, R40, 0xfd, PT ;  /* 0x000000fd2800780c */ /* 0x000fc80003f04070 */
[----:B------:R-:W-:-:S13]  /*3750*/  ISETP.GT.U32.OR P0, PT, R29, 0xfd, P0 ;  /* 0x000000fd1d00780c */ /* 0x000fda0000704470 */
[----:B------:R-:W-:Y:S01]  /*3760*/  @!P0 IMAD.MOV.U32 R29, RZ, RZ, RZ ;  /* 0x000000ffff1d8224 */ /* 0x000fe200078e00ff */
[----:B------:R-:W-:Y:S06]  /*3770*/  @!P0 BRA `(.L_x_39) ;  /* 0x0000000000608947 */ /* 0x000fec0003800000 */
[----:B------:R-:W-:Y:S02]  /*3780*/  FSETP.GTU.FTZ.AND P0, PT, |R26|, +INF , PT ;  /* 0x7f8000001a00780b */ /* 0x000fe40003f1c200 */
[----:B------:R-:W-:-:S04]  /*3790*/  FSETP.GTU.FTZ.AND P1, PT, |R27|, +INF , PT ;  /* 0x7f8000001b00780b */ /* 0x000fc80003f3c200 */
[----:B------:R-:W-:-:S13]  /*37a0*/  PLOP3.LUT P0, PT, P0, P1, PT, 0xf8, 0x8f ;  /* 0x00000000008f781c */ /* 0x000fda0000703f70 */
[----:B------:R-:W-:Y:S05]  /*37b0*/  @P0 BRA `(.L_x_40) ;  /* 0x0000000400500947 */ /* 0x000fea0003800000 */
[----:B------:R-:W-:-:S13]  /*37c0*/  LOP3.LUT P0, RZ, R27, 0x7fffffff, R26, 0xc8, !PT ;  /* 0x7fffffff1bff7812 */ /* 0x000fda000780c81a */
[----:B------:R-:W-:Y:S05]  /*37d0*/  @!P0 BRA `(.L_x_41) ;  /* 0x0000000400408947 */ /* 0x000fea0003800000 */
[C---:B------:R-:W-:Y:S02]  /*37e0*/  FSETP.NEU.FTZ.AND P3, PT, |R26|.reuse, +INF , PT ;  /* 0x7f8000001a00780b */ /* 0x040fe40003f7d200 */
[----:B------:R-:W-:Y:S02]  /*37f0*/  FSETP.NEU.FTZ.AND P1, PT, |R27|, +INF , PT ;  /* 0x7f8000001b00780b */ /* 0x000fe40003f3d200 */
[----:B------:R-:W-:-:S11]  /*3800*/  FSETP.NEU.FTZ.AND P0, PT, |R26|, +INF , PT ;  /* 0x7f8000001a00780b */ /* 0x000fd60003f1d200 */
[----:B------:R-:W-:Y:S05]  /*3810*/  @!P1 BRA !P3, `(.L_x_41) ;  /* 0x0000000400309947 */ /* 0x000fea0005800000 */
[----:B------:R-:W-:-:S04]  /*3820*/  LOP3.LUT P3, RZ, R26, 0x7fffffff, RZ, 0xc0, !PT ;  /* 0x7fffffff1aff7812 */ /* 0x000fc8000786c0ff */
[----:B------:R-:W-:-:S13]  /*3830*/  PLOP3.LUT P1, PT, P1, P3, PT, 0x2f, 0xf2 ;  /* 0x0000000000f2781c */ /* 0x000fda0000f26577 */
[----:B------:R-:W-:Y:S05]  /*3840*/  @P1 BRA `(.L_x_42) ;  /* 0x00000004001c1947 */ /* 0x000fea0003800000 */
[----:B------:R-:W-:-:S04]  /*3850*/  LOP3.LUT P1, RZ, R27, 0x7fffffff, RZ, 0xc0, !PT ;  /* 0x7fffffff1bff7812 */ /* 0x000fc8000782c0ff */
[----:B------:R-:W-:-:S13]  /*3860*/  PLOP3.LUT P0, PT, P0, P1, PT, 0x2f, 0xf2 ;  /* 0x0000000000f2781c */ /* 0x000fda0000702577 */
[----:B------:R-:W-:Y:S05]  /*3870*/  @P0 BRA `(.L_x_43) ;  /* 0x0000000400040947 */ /* 0x000fea0003800000 */
[----:B------:R-:W-:Y:S01]  /*3880*/  VIADD R29, R39, 0xffffffff ;  /* 0xffffffff271d7836 */ /* 0x000fe20000000000 */
[----:B------:R-:W-:-:S04]  /*3890*/  ISETP.GE.AND P1, PT, R40, RZ, PT ;  /* 0x000000ff2800720c */ /* 0x000fc80003f26270 */
[----:B------:R-:W-:-:S09]  /*38a0*/  ISETP.GE.AND P0, PT, R29, RZ, PT ;  /* 0x000000ff1d00720c */ /* 0x000fd20003f06270 */
[----:B------:R-:W-:-:S04]  /*38b0*/  @!P1 FFMA R27, R27, 1.84467440737095516160e+19, RZ ;  /* 0x5f8000001b1b9823 */ /* 0x000fc800000000ff */
[----:B------:R-:W-:Y:S02]  /*38c0*/  @P0 IMAD.MOV.U32 R29, RZ, RZ, RZ ;  /* 0x000000ffff1d0224 */ /* 0x000fe400078e00ff */
[----:B------:R-:W-:Y:S01]  /*38d0*/  @!P0 FFMA R26, R26, 1.84467440737095516160e+19, RZ ;  /* 0x5f8000001a1a8823 */ /* 0x000fe200000000ff */
[----:B------:R-:W-:-:S04]  /*38e0*/  @!P0 IMAD.MOV.U32 R29, RZ, RZ, -0x40 ;  /* 0xffffffc0ff1d8424 */ /* 0x000fc800078e00ff */
[----:B------:R-:W-:-:S07]  /*38f0*/  @!P1 VIADD R29, R29, 0x40 ;  /* 0x000000401d1d9836 */ /* 0x000fce0000000000 */
.L_x_39:
[----:B------:R-:W-:Y:S01]  /*3900*/  LEA R40, R36, 0xc0800000, 0x17 ;  /* 0xc080000024287811 */ /* 0x000fe200078eb8ff */
[----:B------:R-:W-:Y:S01]  /*3910*/  VIADD R39, R39, 0xffffff81 ;  /* 0xffffff8127277836 */ /* 0x000fe20000000000 */
[----:B------:R-:W-:Y:S03]  /*3920*/  BSSY.RECONVERGENT B3, `(.L_x_44) ;  /* 0x0000035000037945 */ /* 0x000fe60003800200 */
[----:B------:R-:W-:Y:S01]  /*3930*/  IMAD.IADD R43, R27, 0x1, -R40 ;  /* 0x000000011b2b7824 */ /* 0x000fe200078e0a28 */
[C---:B------:R-:W-:Y:S01]  /*3940*/  IADD3 R44, PT, PT, R39.reuse, 0x7f, -R36 ;  /* 0x0000007f272c7810 */ /* 0x040fe20007ffe824 */
[----:B------:R-:W-:Y:S02]  /*3950*/  IMAD R26, R39, -0x800000, R26 ;  /* 0xff800000271a7824 */ /* 0x000fe400078e021a */
[----:B------:R-:W0:Y:S01]  /*3960*/  MUFU.RCP R40, R43 ;  /* 0x0000002b00287308 */ /* 0x000e220000001000 */
[----:B------:R-:W-:Y:S01]  /*3970*/  FADD.FTZ R41, -R43, -RZ ;  /* 0x800000ff2b297221 */ /* 0x000fe20000010100 */
[----:B------:R-:W-:-:S03]  /*3980*/  IMAD.IADD R39, R44, 0x1, R29 ;  /* 0x000000012c277824 */ /* 0x000fc600078e021d */
[----:B0-----:R-:W-:-:S04]  /*3990*/  FFMA R27, R40, R41, 1 ;  /* 0x3f800000281b7423 */ /* 0x001fc80000000029 */
[----:B------:R-:W-:-:S04]  /*39a0*/  FFMA R40, R40, R27, R40 ;  /* 0x0000001b28287223 */ /* 0x000fc80000000028 */
[----:B------:R-:W-:-:S04]  /*39b0*/  FFMA R27, R26, R40, RZ ;  /* 0x000000281a1b7223 */ /* 0x000fc800000000ff */
[----:B------:R-:W-:-:S04]  /*39c0*/  FFMA R42, R41, R27, R26 ;  /* 0x0000001b292a7223 */ /* 0x000fc8000000001a */
[----:B------:R-:W-:-:S04]  /*39d0*/  FFMA R27, R40, R42, R27 ;  /* 0x0000002a281b7223 */ /* 0x000fc8000000001b */
[----:B------:R-:W-:-:S04]  /*39e0*/  FFMA R42, R41, R27, R26 ;  /* 0x0000001b292a7223 */ /* 0x000fc8000000001a */
[----:B------:R-:W-:-:S05]  /*39f0*/  FFMA R26, R40, R42, R27 ;  /* 0x0000002a281a7223 */ /* 0x000fca000000001b */
[----:B------:R-:W-:-:S04]  /*3a00*/  SHF.R.U32.HI R36, RZ, 0x17, R26 ;  /* 0x00000017ff247819 */ /* 0x000fc8000001161a */
[----:B------:R-:W-:-:S05]  /*3a10*/  LOP3.LUT R36, R36, 0xff, RZ, 0xc0, !PT ;  /* 0x000000ff24247812 */ /* 0x000fca00078ec0ff */
[----:B------:R-:W-:-:S04]  /*3a20*/  IMAD.IADD R29, R36, 0x1, R39 ;  /* 0x00000001241d7824 */ /* 0x000fc800078e0227 */
[----:B------:R-:W-:-:S05]  /*3a30*/  VIADD R36, R29, 0xffffffff ;  /* 0xffffffff1d247836 */ /* 0x000fca0000000000 */
[----:B------:R-:W-:-:S13]  /*3a40*/  ISETP.GE.U32.AND P0, PT, R36, 0xfe, PT ;  /* 0x000000fe2400780c */ /* 0x000fda0003f06070 */
[----:B------:R-:W-:Y:S05]  /*3a50*/  @!P0 BRA `(.L_x_45) ;  /* 0x0000000000808947 */ /* 0x000fea0003800000 */
[----:B------:R-:W-:-:S13]  /*3a60*/  ISETP.GT.AND P0, PT, R29, 0xfe, PT ;  /* 0x000000fe1d00780c */ /* 0x000fda0003f04270 */
[----:B------:R-:W-:Y:S05]  /*3a70*/  @P0 BRA `(.L_x_46) ;  /* 0x00000000006c0947 */ /* 0x000fea0003800000 */
[----:B------:R-:W-:-:S13]  /*3a80*/  ISETP.GE.AND P0, PT, R29, 0x1, PT ;  /* 0x000000011d00780c */ /* 0x000fda0003f06270 */
[----:B------:R-:W-:Y:S05]  /*3a90*/  @P0 BRA `(.L_x_47) ;  /* 0x0000000000740947 */ /* 0x000fea0003800000 */
[----:B------:R-:W-:Y:S02]  /*3aa0*/  ISETP.GE.AND P0, PT, R29, -0x18, PT ;  /* 0xffffffe81d00780c */ /* 0x000fe40003f06270 */
[----:B------:R-:W-:-:S11]  /*3ab0*/  LOP3.LUT R26, R26, 0x80000000, RZ, 0xc0, !PT ;  /* 0x800000001a1a7812 */ /* 0x000fd600078ec0ff */
[----:B------:R-:W-:Y:S05]  /*3ac0*/  @!P0 BRA `(.L_x_47) ;  /* 0x0000000000688947 */ /* 0x000fea0003800000 */
[CCC-:B------:R-:W-:Y:S01]  /*3ad0*/  FFMA.RZ R39, R40.reuse, R42.reuse, R27.reuse ;  /* 0x0000002a28277223 */ /* 0x1c0fe2000000c01b */
[CCC-:B------:R-:W-:Y:S01]  /*3ae0*/  FFMA.RP R36, R40.reuse, R42.reuse, R27.reuse ;  /* 0x0000002a28247223 */ /* 0x1c0fe2000000801b */
[----:B------:R-:W-:Y:S01]  /*3af0*/  FFMA.RM R27, R40, R42, R27 ;  /* 0x0000002a281b7223 */ /* 0x000fe2000000401b */
[C---:B------:R-:W-:Y:S01]  /*3b00*/  VIADD R40, R29.reuse, 0x20 ;  /* 0x000000201d287836 */ /* 0x040fe20000000000 */
[----:B------:R-:W-:Y:S02]  /*3b10*/  ISETP.NE.AND P3, PT, R29, RZ, PT ;  /* 0x000000ff1d00720c */ /* 0x000fe40003f65270 */
[----:B------:R-:W-:Y:S02]  /*3b20*/  LOP3.LUT R39, R39, 0x7fffff, RZ, 0xc0, !PT ;  /* 0x007fffff27277812 */ /* 0x000fe400078ec0ff */
[----:B------:R-:W-:Y:S01]  /*3b30*/  ISETP.NE.AND P1, PT, R29, RZ, PT ;  /* 0x000000ff1d00720c */ /* 0x000fe20003f25270 */
[----:B------:R-:W-:Y:S01]  /*3b40*/  IMAD.MOV R29, RZ, RZ, -R29 ;  /* 0x000000ffff1d7224 */ /* 0x000fe200078e0a1d */
[----:B------:R-:W-:-:S02]  /*3b50*/  LOP3.LUT R39, R39, 0x800000, RZ, 0xfc, !PT ;  /* 0x0080000027277812 */ /* 0x000fc400078efcff */
[----:B------:R-:W-:Y:S02]  /*3b60*/  FSETP.NEU.FTZ.AND P0, PT, R36, R27, PT ;  /* 0x0000001b2400720b */ /* 0x000fe40003f1d000 */
[----:B------:R-:W-:Y:S02]  /*3b70*/  SHF.L.U32 R40, R39, R40, RZ ;  /* 0x0000002827287219 */ /* 0x000fe400000006ff */
[----:B------:R-:W-:Y:S02]  /*3b80*/  SEL R36, R29, RZ, P3 ;  /* 0x000000ff1d247207 */ /* 0x000fe40001800000 */
[----:B------:R-:W-:Y:S02]  /*3b90*/  ISETP.NE.AND P1, PT, R40, RZ, P1 ;  /* 0x000000ff2800720c */ /* 0x000fe40000f25270 */
[----:B------:R-:W-:Y:S02]  /*3ba0*/  SHF.R.U32.HI R36, RZ, R36, R39 ;  /* 0x00000024ff247219 */ /* 0x000fe40000011627 */
[----:B------:R-:W-:-:S02]  /*3bb0*/  PLOP3.LUT P0, PT, P0, P1, PT, 0xf8, 0x8f ;  /* 0x00000000008f781c */ /* 0x000fc40000703f70 */
[----:B------:R-:W-:Y:S02]  /*3bc0*/  SHF.R.U32.HI R40, RZ, 0x1, R36 ;  /* 0x00000001ff287819 */ /* 0x000fe40000011624 */
[----:B------:R-:W-:-:S04]  /*3bd0*/  SEL R27, RZ, 0x1, !P0 ;  /* 0x00000001ff1b7807 */ /* 0x000fc80004000000 */
[----:B------:R-:W-:-:S04]  /*3be0*/  LOP3.LUT R27, R27, 0x1, R40, 0xf8, !PT ;  /* 0x000000011b1b7812 */ /* 0x000fc800078ef828 */
[----:B------:R-:W-:-:S05]  /*3bf0*/  LOP3.LUT R27, R27, R36, RZ, 0xc0, !PT ;  /* 0x000000241b1b7212 */ /* 0x000fca00078ec0ff */
[----:B------:R-:W-:-:S05]  /*3c00*/  IMAD.IADD R27, R40, 0x1, R27 ;  /* 0x00000001281b7824 */ /* 0x000fca00078e021b */
[----:B------:R-:W-:Y:S01]  /*3c10*/  LOP3.LUT R26, R27, R26, RZ, 0xfc, !PT ;  /* 0x0000001a1b1a7212 */ /* 0x000fe200078efcff */
[----:B------:R-:W-:Y:S06]  /*3c20*/  BRA `(.L_x_47) ;  /* 0x0000000000107947 */ /* 0x000fec0003800000 */
.L_x_46:
[----:B------:R-:W-:-:S04]  /*3c30*/  LOP3.LUT R26, R26, 0x80000000, RZ, 0xc0, !PT ;  /* 0x800000001a1a7812 */ /* 0x000fc800078ec0ff */
[----:B------:R-:W-:Y:S01]  /*3c40*/  LOP3.LUT R26, R26, 0x7f800000, RZ, 0xfc, !PT ;  /* 0x7f8000001a1a7812 */ /* 0x000fe200078efcff */
[----:B------:R-:W-:Y:S06]  /*3c50*/  BRA `(.L_x_47) ;  /* 0x0000000000047947 */ /* 0x000fec0003800000 */
.L_x_45:
[----:B------:R-:W-:-:S07]  /*3c60*/  IMAD R26, R39, 0x800000, R26 ;  /* 0x00800000271a7824 */ /* 0x000fce00078e021a */
.L_x_47:
[----:B------:R-:W-:Y:S05]  /*3c70*/  BSYNC.RECONVERGENT B3 ;  /* 0x0000000000037941 */ /* 0x000fea0003800200 */
.L_x_44:
[----:B------:R-:W-:Y:S05]  /*3c80*/  BRA `(.L_x_48) ;  /* 0x0000000000207947 */ /* 0x000fea0003800000 */
.L_x_43:
[----:B------:R-:W-:-:S04]  /*3c90*/  LOP3.LUT R26, R27, 0x80000000, R26, 0x48, !PT ;  /* 0x800000001b1a7812 */ /* 0x000fc800078e481a */
[----:B------:R-:W-:Y:S01]  /*3ca0*/  LOP3.LUT R26, R26, 0x7f800000, RZ, 0xfc, !PT ;  /* 0x7f8000001a1a7812 */ /* 0x000fe200078efcff */
[----:B------:R-:W-:Y:S06]  /*3cb0*/  BRA `(.L_x_48) ;  /* 0x0000000000147947 */ /* 0x000fec0003800000 */
.L_x_42:
[----:B------:R-:W-:Y:S01]  /*3cc0*/  LOP3.LUT R26, R27, 0x80000000, R26, 0x48, !PT ;  /* 0x800000001b1a7812 */ /* 0x000fe200078e481a */
[----:B------:R-:W-:Y:S06]  /*3cd0*/  BRA `(.L_x_48) ;  /* 0x00000000000c7947 */ /* 0x000fec0003800000 */
.L_x_41:
[----:B------:R-:W0:Y:S01]  /*3ce0*/  MUFU.RSQ R26, -QNAN ;  /* 0xffc00000001a7908 */ /* 0x000e220000001400 */
[----:B------:R-:W-:Y:S05]  /*3cf0*/  BRA `(.L_x_48) ;  /* 0x0000000000047947 */ /* 0x000fea0003800000 */
.L_x_40:
[----:B------:R-:W-:-:S07]  /*3d00*/  FADD.FTZ R26, R26, R27 ;  /* 0x0000001b1a1a7221 */ /* 0x000fce0000010000 */
.L_x_48:
[----:B------:R-:W-:Y:S05]  /*3d10*/  BSYNC.RECONVERGENT B2 ;  /* 0x0000000000027941 */ /* 0x000fea0003800200 */
.L_x_38:
[----:B0-----:R-:W-:Y:S02]  /*3d20*/  IMAD.MOV.U32 R29, RZ, RZ, R26 ;  /* 0x000000ffff1d7224 */ /* 0x001fe400078e001a */
[----:B------:R-:W-:Y:S02]  /*3d30*/  IMAD.MOV.U32 R26, RZ, RZ, R38 ;  /* 0x000000ffff1a7224 */ /* 0x000fe400078e0026 */
[----:B------:R-:W-:-:S04]  /*3d40*/  IMAD.MOV.U32 R27, RZ, RZ, 0x0 ;  /* 0x00000000ff1b7424 */ /* 0x000fc800078e00ff */
[----:B------:R-:W-:Y:S05]  /*3d50*/  RET.REL.NODEC R26 `(_Z14play_all_pairsPK11AgentParamsiimPi) ;  /* 0xffffffc01aa87950 */ /* 0x000fea0003c3ffff */
.L_x_49:
[----:B------:R-:W-:-:S00]  /*3d60*/  BRA `(.L_x_49) ;  /* 0xfffffffc00fc7947 */ /* 0x000fc0000383ffff */
[----:B------:R-:W-:-:S00]  /*3d70*/  NOP ;  /* 0x0000000000007918 */ /* 0x000fc00000000000 */
        /* <DEDUP_REMOVED lines=8> */
.L_x_88:


//--------------------- .nv.shared.reserved.0     --------------------------
	.section	.nv.shared.reserved.0,"aw",@nobits
	.weak		__nv_reservedSMEM_offset_0_alias
	.size		__nv_reservedSMEM_offset_0_alias, 0, 64
	.other		__nv_reservedSMEM_offset_0_alias,@"STO_CUDA_RESERVED_SHARED STV_DEFAULT"
__nv_reservedSMEM_offset_0_alias:
	.zero		0
	.zero		64


//--------------------- .nv.constant0._Z14play_all_pairsPK11AgentParamsiimPi --------------------------
	.section	.nv.constant0._Z14play_all_pairsPK11AgentParamsiimPi,"a",@progbits
	.sectionflags	@""
	.align	4
.nv.constant0._Z14play_all_pairsPK11AgentParamsiimPi:
	.zero		928


//--------------------- SYMBOLS --------------------------

	.type		.nv.reservedSmem.offset0,@object
	.size		.nv.reservedSmem.offset0,0x4
